//
// Generated by NVIDIA NVVM Compiler
//
// Compiler Build ID: CL-36424714
// Cuda compilation tools, release 13.0, V13.0.88
// Based on NVVM 20.0.0
//

.version 9.0
.target sm_100
.address_size 64

	// .globl	my_kernel_kernel0
// _ZZ17my_kernel_kernel0E18PaddedInput_shared has been demoted
// _ZZ17my_kernel_kernel0E18placeholder_shared has been demoted

.visible .entry my_kernel_kernel0(
	.param .u64 .ptr .align 1 my_kernel_kernel0_param_0,
	.param .u64 .ptr .align 1 my_kernel_kernel0_param_1,
	.param .u64 .ptr .align 1 my_kernel_kernel0_param_2,
	.param .u64 .ptr .align 1 my_kernel_kernel0_param_3
)
{
	.local .align 16 .b8 	__local_depot0[19200];
	.reg .b64 	%SP;
	.reg .b64 	%SPL;
	.reg .pred 	%p<91>;
	.reg .b32 	%r<174>;
	.reg .b32 	%f<658>;
	.reg .b64 	%rd<55>;
	// demoted variable
	.shared .align 4 .b8 _ZZ17my_kernel_kernel0E18PaddedInput_shared[7200];
	// demoted variable
	.shared .align 4 .b8 _ZZ17my_kernel_kernel0E18placeholder_shared[2048];
	mov.u64 	%SPL, __local_depot0;
	ld.param.u64 	%rd16, [my_kernel_kernel0_param_0];
	ld.param.u64 	%rd17, [my_kernel_kernel0_param_2];
	cvta.to.global.u64 	%rd1, %rd16;
	cvta.to.global.u64 	%rd2, %rd17;
	add.u64 	%rd3, %SPL, 0;
	mov.b32 	%r159, 0;
	mov.pred 	%p89, -1;
$L__BB0_1:
	mov.pred 	%p1, %p89;
	mov.b32 	%r160, 0;
$L__BB0_2:
	mad.lo.s32 	%r51, %r160, 480, %r159;
	mul.wide.u32 	%rd19, %r51, 4;
	add.s64 	%rd20, %rd3, %rd19;
	mov.b32 	%r52, 0;
	st.local.u32 	[%rd20], %r52;
	st.local.u32 	[%rd20+4], %r52;
	st.local.u32 	[%rd20+8], %r52;
	st.local.u32 	[%rd20+12], %r52;
	st.local.u32 	[%rd20+16], %r52;
	st.local.u32 	[%rd20+20], %r52;
	st.local.u32 	[%rd20+24], %r52;
	st.local.u32 	[%rd20+28], %r52;
	st.local.u32 	[%rd20+32], %r52;
	st.local.u32 	[%rd20+36], %r52;
	st.local.u32 	[%rd20+40], %r52;
	st.local.u32 	[%rd20+44], %r52;
	st.local.u32 	[%rd20+48], %r52;
	st.local.u32 	[%rd20+52], %r52;
	st.local.u32 	[%rd20+56], %r52;
	st.local.u32 	[%rd20+60], %r52;
	st.local.u32 	[%rd20+64], %r52;
	st.local.u32 	[%rd20+68], %r52;
	st.local.u32 	[%rd20+72], %r52;
	st.local.u32 	[%rd20+76], %r52;
	st.local.u32 	[%rd20+80], %r52;
	st.local.u32 	[%rd20+84], %r52;
	st.local.u32 	[%rd20+88], %r52;
	st.local.u32 	[%rd20+92], %r52;
	st.local.u32 	[%rd20+96], %r52;
	st.local.u32 	[%rd20+100], %r52;
	st.local.u32 	[%rd20+104], %r52;
	st.local.u32 	[%rd20+108], %r52;
	st.local.u32 	[%rd20+112], %r52;
	st.local.u32 	[%rd20+116], %r52;
	st.local.u32 	[%rd20+120], %r52;
	st.local.u32 	[%rd20+124], %r52;
	st.local.u32 	[%rd20+128], %r52;
	st.local.u32 	[%rd20+132], %r52;
	st.local.u32 	[%rd20+136], %r52;
	st.local.u32 	[%rd20+140], %r52;
	st.local.u32 	[%rd20+144], %r52;
	st.local.u32 	[%rd20+148], %r52;
	st.local.u32 	[%rd20+152], %r52;
	st.local.u32 	[%rd20+156], %r52;
	st.local.u32 	[%rd20+160], %r52;
	st.local.u32 	[%rd20+164], %r52;
	st.local.u32 	[%rd20+168], %r52;
	st.local.u32 	[%rd20+172], %r52;
	st.local.u32 	[%rd20+176], %r52;
	st.local.u32 	[%rd20+180], %r52;
	st.local.u32 	[%rd20+184], %r52;
	st.local.u32 	[%rd20+188], %r52;
	st.local.u32 	[%rd20+192], %r52;
	st.local.u32 	[%rd20+196], %r52;
	st.local.u32 	[%rd20+200], %r52;
	st.local.u32 	[%rd20+204], %r52;
	st.local.u32 	[%rd20+208], %r52;
	st.local.u32 	[%rd20+212], %r52;
	st.local.u32 	[%rd20+216], %r52;
	st.local.u32 	[%rd20+220], %r52;
	st.local.u32 	[%rd20+224], %r52;
	st.local.u32 	[%rd20+228], %r52;
	st.local.u32 	[%rd20+232], %r52;
	st.local.u32 	[%rd20+236], %r52;
	st.local.u32 	[%rd20+240], %r52;
	st.local.u32 	[%rd20+244], %r52;
	st.local.u32 	[%rd20+248], %r52;
	st.local.u32 	[%rd20+252], %r52;
	st.local.u32 	[%rd20+256], %r52;
	st.local.u32 	[%rd20+260], %r52;
	st.local.u32 	[%rd20+264], %r52;
	st.local.u32 	[%rd20+268], %r52;
	st.local.u32 	[%rd20+272], %r52;
	st.local.u32 	[%rd20+276], %r52;
	st.local.u32 	[%rd20+280], %r52;
	st.local.u32 	[%rd20+284], %r52;
	st.local.u32 	[%rd20+288], %r52;
	st.local.u32 	[%rd20+292], %r52;
	st.local.u32 	[%rd20+296], %r52;
	st.local.u32 	[%rd20+300], %r52;
	st.local.u32 	[%rd20+304], %r52;
	st.local.u32 	[%rd20+308], %r52;
	st.local.u32 	[%rd20+312], %r52;
	st.local.u32 	[%rd20+316], %r52;
	st.local.u32 	[%rd20+320], %r52;
	st.local.u32 	[%rd20+324], %r52;
	st.local.u32 	[%rd20+328], %r52;
	st.local.u32 	[%rd20+332], %r52;
	st.local.u32 	[%rd20+336], %r52;
	st.local.u32 	[%rd20+340], %r52;
	st.local.u32 	[%rd20+344], %r52;
	st.local.u32 	[%rd20+348], %r52;
	st.local.u32 	[%rd20+352], %r52;
	st.local.u32 	[%rd20+356], %r52;
	st.local.u32 	[%rd20+360], %r52;
	st.local.u32 	[%rd20+364], %r52;
	st.local.u32 	[%rd20+368], %r52;
	st.local.u32 	[%rd20+372], %r52;
	st.local.u32 	[%rd20+376], %r52;
	st.local.u32 	[%rd20+380], %r52;
	st.local.u32 	[%rd20+384], %r52;
	st.local.u32 	[%rd20+388], %r52;
	st.local.u32 	[%rd20+392], %r52;
	st.local.u32 	[%rd20+396], %r52;
	st.local.u32 	[%rd20+400], %r52;
	st.local.u32 	[%rd20+404], %r52;
	st.local.u32 	[%rd20+408], %r52;
	st.local.u32 	[%rd20+412], %r52;
	st.local.u32 	[%rd20+416], %r52;
	st.local.u32 	[%rd20+420], %r52;
	st.local.u32 	[%rd20+424], %r52;
	st.local.u32 	[%rd20+428], %r52;
	st.local.u32 	[%rd20+432], %r52;
	st.local.u32 	[%rd20+436], %r52;
	st.local.u32 	[%rd20+440], %r52;
	st.local.u32 	[%rd20+444], %r52;
	st.local.u32 	[%rd20+448], %r52;
	st.local.u32 	[%rd20+452], %r52;
	st.local.u32 	[%rd20+456], %r52;
	st.local.u32 	[%rd20+460], %r52;
	st.local.u32 	[%rd20+464], %r52;
	st.local.u32 	[%rd20+468], %r52;
	st.local.u32 	[%rd20+472], %r52;
	st.local.u32 	[%rd20+476], %r52;
	st.local.u32 	[%rd20+480], %r52;
	st.local.u32 	[%rd20+484], %r52;
	st.local.u32 	[%rd20+488], %r52;
	st.local.u32 	[%rd20+492], %r52;
	st.local.u32 	[%rd20+496], %r52;
	st.local.u32 	[%rd20+500], %r52;
	st.local.u32 	[%rd20+504], %r52;
	st.local.u32 	[%rd20+508], %r52;
	st.local.u32 	[%rd20+512], %r52;
	st.local.u32 	[%rd20+516], %r52;
	st.local.u32 	[%rd20+520], %r52;
	st.local.u32 	[%rd20+524], %r52;
	st.local.u32 	[%rd20+528], %r52;
	st.local.u32 	[%rd20+532], %r52;
	st.local.u32 	[%rd20+536], %r52;
	st.local.u32 	[%rd20+540], %r52;
	st.local.u32 	[%rd20+544], %r52;
	st.local.u32 	[%rd20+548], %r52;
	st.local.u32 	[%rd20+552], %r52;
	st.local.u32 	[%rd20+556], %r52;
	st.local.u32 	[%rd20+560], %r52;
	st.local.u32 	[%rd20+564], %r52;
	st.local.u32 	[%rd20+568], %r52;
	st.local.u32 	[%rd20+572], %r52;
	st.local.u32 	[%rd20+576], %r52;
	st.local.u32 	[%rd20+580], %r52;
	st.local.u32 	[%rd20+584], %r52;
	st.local.u32 	[%rd20+588], %r52;
	st.local.u32 	[%rd20+592], %r52;
	st.local.u32 	[%rd20+596], %r52;
	st.local.u32 	[%rd20+600], %r52;
	st.local.u32 	[%rd20+604], %r52;
	st.local.u32 	[%rd20+608], %r52;
	st.local.u32 	[%rd20+612], %r52;
	st.local.u32 	[%rd20+616], %r52;
	st.local.u32 	[%rd20+620], %r52;
	st.local.u32 	[%rd20+624], %r52;
	st.local.u32 	[%rd20+628], %r52;
	st.local.u32 	[%rd20+632], %r52;
	st.local.u32 	[%rd20+636], %r52;
	st.local.u32 	[%rd20+640], %r52;
	st.local.u32 	[%rd20+644], %r52;
	st.local.u32 	[%rd20+648], %r52;
	st.local.u32 	[%rd20+652], %r52;
	st.local.u32 	[%rd20+656], %r52;
	st.local.u32 	[%rd20+660], %r52;
	st.local.u32 	[%rd20+664], %r52;
	st.local.u32 	[%rd20+668], %r52;
	st.local.u32 	[%rd20+672], %r52;
	st.local.u32 	[%rd20+676], %r52;
	st.local.u32 	[%rd20+680], %r52;
	st.local.u32 	[%rd20+684], %r52;
	st.local.u32 	[%rd20+688], %r52;
	st.local.u32 	[%rd20+692], %r52;
	st.local.u32 	[%rd20+696], %r52;
	st.local.u32 	[%rd20+700], %r52;
	st.local.u32 	[%rd20+704], %r52;
	st.local.u32 	[%rd20+708], %r52;
	st.local.u32 	[%rd20+712], %r52;
	st.local.u32 	[%rd20+716], %r52;
	st.local.u32 	[%rd20+720], %r52;
	st.local.u32 	[%rd20+724], %r52;
	st.local.u32 	[%rd20+728], %r52;
	st.local.u32 	[%rd20+732], %r52;
	st.local.u32 	[%rd20+736], %r52;
	st.local.u32 	[%rd20+740], %r52;
	st.local.u32 	[%rd20+744], %r52;
	st.local.u32 	[%rd20+748], %r52;
	st.local.u32 	[%rd20+752], %r52;
	st.local.u32 	[%rd20+756], %r52;
	st.local.u32 	[%rd20+760], %r52;
	st.local.u32 	[%rd20+764], %r52;
	st.local.u32 	[%rd20+768], %r52;
	st.local.u32 	[%rd20+772], %r52;
	st.local.u32 	[%rd20+776], %r52;
	st.local.u32 	[%rd20+780], %r52;
	st.local.u32 	[%rd20+784], %r52;
	st.local.u32 	[%rd20+788], %r52;
	st.local.u32 	[%rd20+792], %r52;
	st.local.u32 	[%rd20+796], %r52;
	st.local.u32 	[%rd20+800], %r52;
	st.local.u32 	[%rd20+804], %r52;
	st.local.u32 	[%rd20+808], %r52;
	st.local.u32 	[%rd20+812], %r52;
	st.local.u32 	[%rd20+816], %r52;
	st.local.u32 	[%rd20+820], %r52;
	st.local.u32 	[%rd20+824], %r52;
	st.local.u32 	[%rd20+828], %r52;
	st.local.u32 	[%rd20+832], %r52;
	st.local.u32 	[%rd20+836], %r52;
	st.local.u32 	[%rd20+840], %r52;
	st.local.u32 	[%rd20+844], %r52;
	st.local.u32 	[%rd20+848], %r52;
	st.local.u32 	[%rd20+852], %r52;
	st.local.u32 	[%rd20+856], %r52;
	st.local.u32 	[%rd20+860], %r52;
	st.local.u32 	[%rd20+864], %r52;
	st.local.u32 	[%rd20+868], %r52;
	st.local.u32 	[%rd20+872], %r52;
	st.local.u32 	[%rd20+876], %r52;
	st.local.u32 	[%rd20+880], %r52;
	st.local.u32 	[%rd20+884], %r52;
	st.local.u32 	[%rd20+888], %r52;
	st.local.u32 	[%rd20+892], %r52;
	st.local.u32 	[%rd20+896], %r52;
	st.local.u32 	[%rd20+900], %r52;
	st.local.u32 	[%rd20+904], %r52;
	st.local.u32 	[%rd20+908], %r52;
	st.local.u32 	[%rd20+912], %r52;
	st.local.u32 	[%rd20+916], %r52;
	st.local.u32 	[%rd20+920], %r52;
	st.local.u32 	[%rd20+924], %r52;
	st.local.u32 	[%rd20+928], %r52;
	st.local.u32 	[%rd20+932], %r52;
	st.local.u32 	[%rd20+936], %r52;
	st.local.u32 	[%rd20+940], %r52;
	st.local.u32 	[%rd20+944], %r52;
	st.local.u32 	[%rd20+948], %r52;
	st.local.u32 	[%rd20+952], %r52;
	st.local.u32 	[%rd20+956], %r52;
	st.local.u32 	[%rd20+960], %r52;
	st.local.u32 	[%rd20+964], %r52;
	st.local.u32 	[%rd20+968], %r52;
	st.local.u32 	[%rd20+972], %r52;
	st.local.u32 	[%rd20+976], %r52;
	st.local.u32 	[%rd20+980], %r52;
	st.local.u32 	[%rd20+984], %r52;
	st.local.u32 	[%rd20+988], %r52;
	st.local.u32 	[%rd20+992], %r52;
	st.local.u32 	[%rd20+996], %r52;
	st.local.u32 	[%rd20+1000], %r52;
	st.local.u32 	[%rd20+1004], %r52;
	st.local.u32 	[%rd20+1008], %r52;
	st.local.u32 	[%rd20+1012], %r52;
	st.local.u32 	[%rd20+1016], %r52;
	st.local.u32 	[%rd20+1020], %r52;
	st.local.u32 	[%rd20+1024], %r52;
	st.local.u32 	[%rd20+1028], %r52;
	st.local.u32 	[%rd20+1032], %r52;
	st.local.u32 	[%rd20+1036], %r52;
	st.local.u32 	[%rd20+1040], %r52;
	st.local.u32 	[%rd20+1044], %r52;
	st.local.u32 	[%rd20+1048], %r52;
	st.local.u32 	[%rd20+1052], %r52;
	st.local.u32 	[%rd20+1056], %r52;
	st.local.u32 	[%rd20+1060], %r52;
	st.local.u32 	[%rd20+1064], %r52;
	st.local.u32 	[%rd20+1068], %r52;
	st.local.u32 	[%rd20+1072], %r52;
	st.local.u32 	[%rd20+1076], %r52;
	st.local.u32 	[%rd20+1080], %r52;
	st.local.u32 	[%rd20+1084], %r52;
	st.local.u32 	[%rd20+1088], %r52;
	st.local.u32 	[%rd20+1092], %r52;
	st.local.u32 	[%rd20+1096], %r52;
	st.local.u32 	[%rd20+1100], %r52;
	st.local.u32 	[%rd20+1104], %r52;
	st.local.u32 	[%rd20+1108], %r52;
	st.local.u32 	[%rd20+1112], %r52;
	st.local.u32 	[%rd20+1116], %r52;
	st.local.u32 	[%rd20+1120], %r52;
	st.local.u32 	[%rd20+1124], %r52;
	st.local.u32 	[%rd20+1128], %r52;
	st.local.u32 	[%rd20+1132], %r52;
	st.local.u32 	[%rd20+1136], %r52;
	st.local.u32 	[%rd20+1140], %r52;
	st.local.u32 	[%rd20+1144], %r52;
	st.local.u32 	[%rd20+1148], %r52;
	st.local.u32 	[%rd20+1152], %r52;
	st.local.u32 	[%rd20+1156], %r52;
	st.local.u32 	[%rd20+1160], %r52;
	st.local.u32 	[%rd20+1164], %r52;
	st.local.u32 	[%rd20+1168], %r52;
	st.local.u32 	[%rd20+1172], %r52;
	st.local.u32 	[%rd20+1176], %r52;
	st.local.u32 	[%rd20+1180], %r52;
	st.local.u32 	[%rd20+1184], %r52;
	st.local.u32 	[%rd20+1188], %r52;
	st.local.u32 	[%rd20+1192], %r52;
	st.local.u32 	[%rd20+1196], %r52;
	st.local.u32 	[%rd20+1200], %r52;
	st.local.u32 	[%rd20+1204], %r52;
	st.local.u32 	[%rd20+1208], %r52;
	st.local.u32 	[%rd20+1212], %r52;
	st.local.u32 	[%rd20+1216], %r52;
	st.local.u32 	[%rd20+1220], %r52;
	st.local.u32 	[%rd20+1224], %r52;
	st.local.u32 	[%rd20+1228], %r52;
	st.local.u32 	[%rd20+1232], %r52;
	st.local.u32 	[%rd20+1236], %r52;
	st.local.u32 	[%rd20+1240], %r52;
	st.local.u32 	[%rd20+1244], %r52;
	st.local.u32 	[%rd20+1248], %r52;
	st.local.u32 	[%rd20+1252], %r52;
	st.local.u32 	[%rd20+1256], %r52;
	st.local.u32 	[%rd20+1260], %r52;
	st.local.u32 	[%rd20+1264], %r52;
	st.local.u32 	[%rd20+1268], %r52;
	st.local.u32 	[%rd20+1272], %r52;
	st.local.u32 	[%rd20+1276], %r52;
	st.local.u32 	[%rd20+1280], %r52;
	st.local.u32 	[%rd20+1284], %r52;
	st.local.u32 	[%rd20+1288], %r52;
	st.local.u32 	[%rd20+1292], %r52;
	st.local.u32 	[%rd20+1296], %r52;
	st.local.u32 	[%rd20+1300], %r52;
	st.local.u32 	[%rd20+1304], %r52;
	st.local.u32 	[%rd20+1308], %r52;
	st.local.u32 	[%rd20+1312], %r52;
	st.local.u32 	[%rd20+1316], %r52;
	st.local.u32 	[%rd20+1320], %r52;
	st.local.u32 	[%rd20+1324], %r52;
	st.local.u32 	[%rd20+1328], %r52;
	st.local.u32 	[%rd20+1332], %r52;
	st.local.u32 	[%rd20+1336], %r52;
	st.local.u32 	[%rd20+1340], %r52;
	st.local.u32 	[%rd20+1344], %r52;
	st.local.u32 	[%rd20+1348], %r52;
	st.local.u32 	[%rd20+1352], %r52;
	st.local.u32 	[%rd20+1356], %r52;
	st.local.u32 	[%rd20+1360], %r52;
	st.local.u32 	[%rd20+1364], %r52;
	st.local.u32 	[%rd20+1368], %r52;
	st.local.u32 	[%rd20+1372], %r52;
	st.local.u32 	[%rd20+1376], %r52;
	st.local.u32 	[%rd20+1380], %r52;
	st.local.u32 	[%rd20+1384], %r52;
	st.local.u32 	[%rd20+1388], %r52;
	st.local.u32 	[%rd20+1392], %r52;
	st.local.u32 	[%rd20+1396], %r52;
	st.local.u32 	[%rd20+1400], %r52;
	st.local.u32 	[%rd20+1404], %r52;
	st.local.u32 	[%rd20+1408], %r52;
	st.local.u32 	[%rd20+1412], %r52;
	st.local.u32 	[%rd20+1416], %r52;
	st.local.u32 	[%rd20+1420], %r52;
	st.local.u32 	[%rd20+1424], %r52;
	st.local.u32 	[%rd20+1428], %r52;
	st.local.u32 	[%rd20+1432], %r52;
	st.local.u32 	[%rd20+1436], %r52;
	st.local.u32 	[%rd20+1440], %r52;
	st.local.u32 	[%rd20+1444], %r52;
	st.local.u32 	[%rd20+1448], %r52;
	st.local.u32 	[%rd20+1452], %r52;
	st.local.u32 	[%rd20+1456], %r52;
	st.local.u32 	[%rd20+1460], %r52;
	st.local.u32 	[%rd20+1464], %r52;
	st.local.u32 	[%rd20+1468], %r52;
	st.local.u32 	[%rd20+1472], %r52;
	st.local.u32 	[%rd20+1476], %r52;
	st.local.u32 	[%rd20+1480], %r52;
	st.local.u32 	[%rd20+1484], %r52;
	st.local.u32 	[%rd20+1488], %r52;
	st.local.u32 	[%rd20+1492], %r52;
	st.local.u32 	[%rd20+1496], %r52;
	st.local.u32 	[%rd20+1500], %r52;
	st.local.u32 	[%rd20+1504], %r52;
	st.local.u32 	[%rd20+1508], %r52;
	st.local.u32 	[%rd20+1512], %r52;
	st.local.u32 	[%rd20+1516], %r52;
	st.local.u32 	[%rd20+1520], %r52;
	st.local.u32 	[%rd20+1524], %r52;
	st.local.u32 	[%rd20+1528], %r52;
	st.local.u32 	[%rd20+1532], %r52;
	st.local.u32 	[%rd20+1536], %r52;
	st.local.u32 	[%rd20+1540], %r52;
	st.local.u32 	[%rd20+1544], %r52;
	st.local.u32 	[%rd20+1548], %r52;
	st.local.u32 	[%rd20+1552], %r52;
	st.local.u32 	[%rd20+1556], %r52;
	st.local.u32 	[%rd20+1560], %r52;
	st.local.u32 	[%rd20+1564], %r52;
	st.local.u32 	[%rd20+1568], %r52;
	st.local.u32 	[%rd20+1572], %r52;
	st.local.u32 	[%rd20+1576], %r52;
	st.local.u32 	[%rd20+1580], %r52;
	st.local.u32 	[%rd20+1584], %r52;
	st.local.u32 	[%rd20+1588], %r52;
	st.local.u32 	[%rd20+1592], %r52;
	st.local.u32 	[%rd20+1596], %r52;
	st.local.u32 	[%rd20+1600], %r52;
	st.local.u32 	[%rd20+1604], %r52;
	st.local.u32 	[%rd20+1608], %r52;
	st.local.u32 	[%rd20+1612], %r52;
	st.local.u32 	[%rd20+1616], %r52;
	st.local.u32 	[%rd20+1620], %r52;
	st.local.u32 	[%rd20+1624], %r52;
	st.local.u32 	[%rd20+1628], %r52;
	st.local.u32 	[%rd20+1632], %r52;
	st.local.u32 	[%rd20+1636], %r52;
	st.local.u32 	[%rd20+1640], %r52;
	st.local.u32 	[%rd20+1644], %r52;
	st.local.u32 	[%rd20+1648], %r52;
	st.local.u32 	[%rd20+1652], %r52;
	st.local.u32 	[%rd20+1656], %r52;
	st.local.u32 	[%rd20+1660], %r52;
	st.local.u32 	[%rd20+1664], %r52;
	st.local.u32 	[%rd20+1668], %r52;
	st.local.u32 	[%rd20+1672], %r52;
	st.local.u32 	[%rd20+1676], %r52;
	st.local.u32 	[%rd20+1680], %r52;
	st.local.u32 	[%rd20+1684], %r52;
	st.local.u32 	[%rd20+1688], %r52;
	st.local.u32 	[%rd20+1692], %r52;
	st.local.u32 	[%rd20+1696], %r52;
	st.local.u32 	[%rd20+1700], %r52;
	st.local.u32 	[%rd20+1704], %r52;
	st.local.u32 	[%rd20+1708], %r52;
	st.local.u32 	[%rd20+1712], %r52;
	st.local.u32 	[%rd20+1716], %r52;
	st.local.u32 	[%rd20+1720], %r52;
	st.local.u32 	[%rd20+1724], %r52;
	st.local.u32 	[%rd20+1728], %r52;
	st.local.u32 	[%rd20+1732], %r52;
	st.local.u32 	[%rd20+1736], %r52;
	st.local.u32 	[%rd20+1740], %r52;
	st.local.u32 	[%rd20+1744], %r52;
	st.local.u32 	[%rd20+1748], %r52;
	st.local.u32 	[%rd20+1752], %r52;
	st.local.u32 	[%rd20+1756], %r52;
	st.local.u32 	[%rd20+1760], %r52;
	st.local.u32 	[%rd20+1764], %r52;
	st.local.u32 	[%rd20+1768], %r52;
	st.local.u32 	[%rd20+1772], %r52;
	st.local.u32 	[%rd20+1776], %r52;
	st.local.u32 	[%rd20+1780], %r52;
	st.local.u32 	[%rd20+1784], %r52;
	st.local.u32 	[%rd20+1788], %r52;
	st.local.u32 	[%rd20+1792], %r52;
	st.local.u32 	[%rd20+1796], %r52;
	st.local.u32 	[%rd20+1800], %r52;
	st.local.u32 	[%rd20+1804], %r52;
	st.local.u32 	[%rd20+1808], %r52;
	st.local.u32 	[%rd20+1812], %r52;
	st.local.u32 	[%rd20+1816], %r52;
	st.local.u32 	[%rd20+1820], %r52;
	st.local.u32 	[%rd20+1824], %r52;
	st.local.u32 	[%rd20+1828], %r52;
	st.local.u32 	[%rd20+1832], %r52;
	st.local.u32 	[%rd20+1836], %r52;
	st.local.u32 	[%rd20+1840], %r52;
	st.local.u32 	[%rd20+1844], %r52;
	st.local.u32 	[%rd20+1848], %r52;
	st.local.u32 	[%rd20+1852], %r52;
	st.local.u32 	[%rd20+1856], %r52;
	st.local.u32 	[%rd20+1860], %r52;
	st.local.u32 	[%rd20+1864], %r52;
	st.local.u32 	[%rd20+1868], %r52;
	st.local.u32 	[%rd20+1872], %r52;
	st.local.u32 	[%rd20+1876], %r52;
	st.local.u32 	[%rd20+1880], %r52;
	st.local.u32 	[%rd20+1884], %r52;
	st.local.u32 	[%rd20+1888], %r52;
	st.local.u32 	[%rd20+1892], %r52;
	st.local.u32 	[%rd20+1896], %r52;
	st.local.u32 	[%rd20+1900], %r52;
	st.local.u32 	[%rd20+1904], %r52;
	st.local.u32 	[%rd20+1908], %r52;
	st.local.u32 	[%rd20+1912], %r52;
	st.local.u32 	[%rd20+1916], %r52;
	add.s32 	%r160, %r160, 1;
	setp.ne.s32 	%p4, %r160, 5;
	@%p4 bra 	$L__BB0_2;
	mov.b32 	%r159, 2400;
	mov.pred 	%p89, 0;
	@%p1 bra 	$L__BB0_1;
	mov.u32 	%r4, %tid.x;
	shl.b32 	%r5, %r4, 3;
	shl.b32 	%r6, %r4, 5;
	mov.u32 	%r7, %ctaid.x;
	shl.b32 	%r55, %r4, 11;
	mad.lo.s32 	%r8, %r7, 115200, %r55;
	shl.b32 	%r56, %r4, 4;
	mov.u32 	%r57, _ZZ17my_kernel_kernel0E18placeholder_shared;
	add.s32 	%r9, %r57, %r56;
	shr.u32 	%r10, %r4, 2;
	mul.lo.s32 	%r11, %r10, 300;
	and.b32  	%r12, %r6, 96;
	mov.b32 	%r161, 0;
	cvt.u64.u32 	%rd24, %r8;
	shl.b32 	%r100, %r12, 2;
$L__BB0_5:
	bar.sync 	0;
	shl.b32 	%r14, %r161, 2;
	add.s32 	%r15, %r8, %r14;
	mov.b32 	%r162, 0;
	cvt.u64.u32 	%rd23, %r14;
	add.s64 	%rd26, %rd24, %rd23;
$L__BB0_6:
	mad.lo.s32 	%r17, %r162, 96, %r5;
	setp.gt.u32 	%p6, %r17, 449;
	@%p6 bra 	$L__BB0_106;
	mad.lo.s32 	%r18, %r162, 384, %r6;
	setp.gt.u32 	%p7, %r18, 1799;
	shl.b32 	%r59, %r18, 2;
	mov.u32 	%r60, _ZZ17my_kernel_kernel0E18PaddedInput_shared;
	add.s32 	%r19, %r60, %r59;
	@%p7 bra 	$L__BB0_10;
	mad.lo.s32 	%r61, %r162, 12, %r4;
	setp.gt.u32 	%p8, %r61, 56;
	@%p8 bra 	$L__BB0_10;
	mad.lo.s32 	%r62, %r162, 24576, %r15;
	mul.wide.u32 	%rd21, %r62, 4;
	add.s64 	%rd22, %rd1, %rd21;
	ld.global.nc.f32 	%f65, [%rd22];
	st.shared.f32 	[%r19], %f65;
$L__BB0_10:
	setp.gt.u32 	%p9, %r18, 1798;
	mul.lo.s32 	%r63, %r162, 24576;
	cvt.u64.u32 	%rd25, %r63;
	add.s64 	%rd27, %rd26, %rd25;
	shl.b64 	%rd28, %rd27, 2;
	add.s64 	%rd4, %rd1, %rd28;
	@%p9 bra 	$L__BB0_13;
	mad.lo.s32 	%r64, %r162, 12, %r4;
	setp.gt.u32 	%p10, %r64, 56;
	@%p10 bra 	$L__BB0_13;
	ld.global.nc.f32 	%f66, [%rd4+4];
	st.shared.f32 	[%r19+4], %f66;
$L__BB0_13:
	setp.gt.u32 	%p11, %r18, 1797;
	@%p11 bra 	$L__BB0_16;
	mad.lo.s32 	%r65, %r162, 12, %r4;
	setp.gt.u32 	%p12, %r65, 56;
	@%p12 bra 	$L__BB0_16;
	ld.global.nc.f32 	%f67, [%rd4+8];
	st.shared.f32 	[%r19+8], %f67;
$L__BB0_16:
	setp.gt.u32 	%p13, %r18, 1796;
	@%p13 bra 	$L__BB0_19;
	mad.lo.s32 	%r66, %r162, 12, %r4;
	setp.gt.u32 	%p14, %r66, 56;
	@%p14 bra 	$L__BB0_19;
	ld.global.nc.f32 	%f68, [%rd4+12];
	st.shared.f32 	[%r19+12], %f68;
$L__BB0_19:
	setp.gt.u32 	%p15, %r18, 1795;
	@%p15 bra 	$L__BB0_22;
	mad.lo.s32 	%r67, %r162, 12, %r4;
	setp.gt.u32 	%p16, %r67, 56;
	@%p16 bra 	$L__BB0_22;
	ld.global.nc.f32 	%f69, [%rd4+1024];
	st.shared.f32 	[%r19+16], %f69;
$L__BB0_22:
	setp.gt.u32 	%p17, %r18, 1794;
	@%p17 bra 	$L__BB0_25;
	mad.lo.s32 	%r68, %r162, 12, %r4;
	setp.gt.u32 	%p18, %r68, 56;
	@%p18 bra 	$L__BB0_25;
	ld.global.nc.f32 	%f70, [%rd4+1028];
	st.shared.f32 	[%r19+20], %f70;
$L__BB0_25:
	setp.gt.u32 	%p19, %r18, 1793;
	@%p19 bra 	$L__BB0_28;
	mad.lo.s32 	%r69, %r162, 12, %r4;
	setp.gt.u32 	%p20, %r69, 56;
	@%p20 bra 	$L__BB0_28;
	ld.global.nc.f32 	%f71, [%rd4+1032];
	st.shared.f32 	[%r19+24], %f71;
$L__BB0_28:
	setp.gt.u32 	%p21, %r18, 1792;
	@%p21 bra 	$L__BB0_31;
	mad.lo.s32 	%r70, %r162, 12, %r4;
	setp.gt.u32 	%p22, %r70, 56;
	@%p22 bra 	$L__BB0_31;
	ld.global.nc.f32 	%f72, [%rd4+1036];
	st.shared.f32 	[%r19+28], %f72;
$L__BB0_31:
	setp.gt.u32 	%p23, %r17, 447;
	@%p23 bra 	$L__BB0_106;
	setp.gt.u32 	%p24, %r18, 1791;
	@%p24 bra 	$L__BB0_35;
	mad.lo.s32 	%r71, %r162, 12, %r4;
	setp.gt.u32 	%p25, %r71, 56;
	@%p25 bra 	$L__BB0_35;
	ld.global.nc.f32 	%f73, [%rd4+2048];
	st.shared.f32 	[%r19+32], %f73;
$L__BB0_35:
	setp.gt.u32 	%p26, %r18, 1790;
	@%p26 bra 	$L__BB0_38;
	mad.lo.s32 	%r72, %r162, 12, %r4;
	setp.gt.u32 	%p27, %r72, 56;
	@%p27 bra 	$L__BB0_38;
	ld.global.nc.f32 	%f74, [%rd4+2052];
	st.shared.f32 	[%r19+36], %f74;
$L__BB0_38:
	setp.gt.u32 	%p28, %r18, 1789;
	@%p28 bra 	$L__BB0_41;
	mad.lo.s32 	%r73, %r162, 12, %r4;
	setp.gt.u32 	%p29, %r73, 56;
	@%p29 bra 	$L__BB0_41;
	ld.global.nc.f32 	%f75, [%rd4+2056];
	st.shared.f32 	[%r19+40], %f75;
$L__BB0_41:
	setp.gt.u32 	%p30, %r18, 1788;
	@%p30 bra 	$L__BB0_44;
	mad.lo.s32 	%r74, %r162, 12, %r4;
	setp.gt.u32 	%p31, %r74, 56;
	@%p31 bra 	$L__BB0_44;
	ld.global.nc.f32 	%f76, [%rd4+2060];
	st.shared.f32 	[%r19+44], %f76;
$L__BB0_44:
	setp.gt.u32 	%p32, %r18, 1787;
	@%p32 bra 	$L__BB0_47;
	mad.lo.s32 	%r75, %r162, 12, %r4;
	setp.gt.u32 	%p33, %r75, 56;
	@%p33 bra 	$L__BB0_47;
	ld.global.nc.f32 	%f77, [%rd4+3072];
	st.shared.f32 	[%r19+48], %f77;
$L__BB0_47:
	setp.gt.u32 	%p34, %r18, 1786;
	@%p34 bra 	$L__BB0_50;
	mad.lo.s32 	%r76, %r162, 12, %r4;
	setp.gt.u32 	%p35, %r76, 56;
	@%p35 bra 	$L__BB0_50;
	ld.global.nc.f32 	%f78, [%rd4+3076];
	st.shared.f32 	[%r19+52], %f78;
$L__BB0_50:
	setp.gt.u32 	%p36, %r18, 1785;
	@%p36 bra 	$L__BB0_53;
	mad.lo.s32 	%r77, %r162, 12, %r4;
	setp.gt.u32 	%p37, %r77, 56;
	@%p37 bra 	$L__BB0_53;
	ld.global.nc.f32 	%f79, [%rd4+3080];
	st.shared.f32 	[%r19+56], %f79;
$L__BB0_53:
	setp.gt.u32 	%p38, %r18, 1784;
	@%p38 bra 	$L__BB0_56;
	mad.lo.s32 	%r78, %r162, 12, %r4;
	setp.gt.u32 	%p39, %r78, 56;
	@%p39 bra 	$L__BB0_56;
	ld.global.nc.f32 	%f80, [%rd4+3084];
	st.shared.f32 	[%r19+60], %f80;
$L__BB0_56:
	setp.gt.u32 	%p40, %r17, 445;
	@%p40 bra 	$L__BB0_106;
	setp.gt.u32 	%p41, %r18, 1783;
	@%p41 bra 	$L__BB0_60;
	mad.lo.s32 	%r79, %r162, 12, %r4;
	setp.gt.u32 	%p42, %r79, 56;
	@%p42 bra 	$L__BB0_60;
	ld.global.nc.f32 	%f81, [%rd4+4096];
	st.shared.f32 	[%r19+64], %f81;
$L__BB0_60:
	setp.gt.u32 	%p43, %r18, 1782;
	@%p43 bra 	$L__BB0_63;
	mad.lo.s32 	%r80, %r162, 12, %r4;
	setp.gt.u32 	%p44, %r80, 56;
	@%p44 bra 	$L__BB0_63;
	ld.global.nc.f32 	%f82, [%rd4+4100];
	st.shared.f32 	[%r19+68], %f82;
$L__BB0_63:
	setp.gt.u32 	%p45, %r18, 1781;
	@%p45 bra 	$L__BB0_66;
	mad.lo.s32 	%r81, %r162, 12, %r4;
	setp.gt.u32 	%p46, %r81, 56;
	@%p46 bra 	$L__BB0_66;
	ld.global.nc.f32 	%f83, [%rd4+4104];
	st.shared.f32 	[%r19+72], %f83;
$L__BB0_66:
	setp.gt.u32 	%p47, %r18, 1780;
	@%p47 bra 	$L__BB0_69;
	mad.lo.s32 	%r82, %r162, 12, %r4;
	setp.gt.u32 	%p48, %r82, 56;
	@%p48 bra 	$L__BB0_69;
	ld.global.nc.f32 	%f84, [%rd4+4108];
	st.shared.f32 	[%r19+76], %f84;
$L__BB0_69:
	setp.gt.u32 	%p49, %r18, 1779;
	@%p49 bra 	$L__BB0_72;
	mad.lo.s32 	%r83, %r162, 12, %r4;
	setp.gt.u32 	%p50, %r83, 56;
	@%p50 bra 	$L__BB0_72;
	ld.global.nc.f32 	%f85, [%rd4+5120];
	st.shared.f32 	[%r19+80], %f85;
$L__BB0_72:
	setp.gt.u32 	%p51, %r18, 1778;
	@%p51 bra 	$L__BB0_75;
	mad.lo.s32 	%r84, %r162, 12, %r4;
	setp.gt.u32 	%p52, %r84, 56;
	@%p52 bra 	$L__BB0_75;
	ld.global.nc.f32 	%f86, [%rd4+5124];
	st.shared.f32 	[%r19+84], %f86;
$L__BB0_75:
	setp.gt.u32 	%p53, %r18, 1777;
	@%p53 bra 	$L__BB0_78;
	mad.lo.s32 	%r85, %r162, 12, %r4;
	setp.gt.u32 	%p54, %r85, 56;
	@%p54 bra 	$L__BB0_78;
	ld.global.nc.f32 	%f87, [%rd4+5128];
	st.shared.f32 	[%r19+88], %f87;
$L__BB0_78:
	setp.gt.u32 	%p55, %r18, 1776;
	@%p55 bra 	$L__BB0_81;
	mad.lo.s32 	%r86, %r162, 12, %r4;
	setp.gt.u32 	%p56, %r86, 56;
	@%p56 bra 	$L__BB0_81;
	ld.global.nc.f32 	%f88, [%rd4+5132];
	st.shared.f32 	[%r19+92], %f88;
$L__BB0_81:
	setp.gt.u32 	%p57, %r17, 443;
	@%p57 bra 	$L__BB0_106;
	setp.gt.u32 	%p58, %r18, 1775;
	@%p58 bra 	$L__BB0_85;
	mad.lo.s32 	%r87, %r162, 12, %r4;
	setp.gt.u32 	%p59, %r87, 56;
	@%p59 bra 	$L__BB0_85;
	ld.global.nc.f32 	%f89, [%rd4+6144];
	st.shared.f32 	[%r19+96], %f89;
$L__BB0_85:
	setp.gt.u32 	%p60, %r18, 1774;
	@%p60 bra 	$L__BB0_88;
	mad.lo.s32 	%r88, %r162, 12, %r4;
	setp.gt.u32 	%p61, %r88, 56;
	@%p61 bra 	$L__BB0_88;
	ld.global.nc.f32 	%f90, [%rd4+6148];
	st.shared.f32 	[%r19+100], %f90;
$L__BB0_88:
	setp.gt.u32 	%p62, %r18, 1773;
	@%p62 bra 	$L__BB0_91;
	mad.lo.s32 	%r89, %r162, 12, %r4;
	setp.gt.u32 	%p63, %r89, 56;
	@%p63 bra 	$L__BB0_91;
	ld.global.nc.f32 	%f91, [%rd4+6152];
	st.shared.f32 	[%r19+104], %f91;
$L__BB0_91:
	setp.gt.u32 	%p64, %r18, 1772;
	@%p64 bra 	$L__BB0_94;
	mad.lo.s32 	%r90, %r162, 12, %r4;
	setp.gt.u32 	%p65, %r90, 56;
	@%p65 bra 	$L__BB0_94;
	ld.global.nc.f32 	%f92, [%rd4+6156];
	st.shared.f32 	[%r19+108], %f92;
$L__BB0_94:
	setp.gt.u32 	%p66, %r18, 1771;
	@%p66 bra 	$L__BB0_97;
	mad.lo.s32 	%r91, %r162, 12, %r4;
	setp.gt.u32 	%p67, %r91, 56;
	@%p67 bra 	$L__BB0_97;
	ld.global.nc.f32 	%f93, [%rd4+7168];
	st.shared.f32 	[%r19+112], %f93;
$L__BB0_97:
	setp.gt.u32 	%p68, %r18, 1770;
	@%p68 bra 	$L__BB0_100;
	mad.lo.s32 	%r92, %r162, 12, %r4;
	setp.gt.u32 	%p69, %r92, 56;
	@%p69 bra 	$L__BB0_100;
	ld.global.nc.f32 	%f94, [%rd4+7172];
	st.shared.f32 	[%r19+116], %f94;
$L__BB0_100:
	setp.gt.u32 	%p70, %r18, 1769;
	@%p70 bra 	$L__BB0_103;
	mad.lo.s32 	%r93, %r162, 12, %r4;
	setp.gt.u32 	%p71, %r93, 56;
	@%p71 bra 	$L__BB0_103;
	ld.global.nc.f32 	%f95, [%rd4+7176];
	st.shared.f32 	[%r19+120], %f95;
$L__BB0_103:
	setp.gt.u32 	%p72, %r18, 1768;
	@%p72 bra 	$L__BB0_106;
	mad.lo.s32 	%r94, %r162, 12, %r4;
	setp.gt.u32 	%p73, %r94, 56;
	@%p73 bra 	$L__BB0_106;
	ld.global.nc.f32 	%f96, [%rd4+7180];
	st.shared.f32 	[%r19+124], %f96;
$L__BB0_106:
	add.s32 	%r162, %r162, 1;
	setp.ne.s32 	%p74, %r162, 5;
	@%p74 bra 	$L__BB0_6;
	ld.param.u64 	%rd51, [my_kernel_kernel0_param_1];
	setp.gt.u32 	%p75, %r4, 7;
	shl.b32 	%r95, %r161, 9;
	shl.b32 	%r96, %r4, 2;
	add.s32 	%r97, %r95, %r96;
	cvta.to.global.u64 	%rd29, %rd51;
	mul.wide.u32 	%rd30, %r97, 4;
	add.s64 	%rd5, %rd29, %rd30;
	ld.global.nc.f32 	%f97, [%rd5];
	st.shared.f32 	[%r9], %f97;
	ld.global.nc.f32 	%f98, [%rd5+4];
	st.shared.f32 	[%r9+4], %f98;
	ld.global.nc.f32 	%f99, [%rd5+8];
	st.shared.f32 	[%r9+8], %f99;
	ld.global.nc.f32 	%f100, [%rd5+12];
	st.shared.f32 	[%r9+12], %f100;
	ld.global.nc.f32 	%f101, [%rd5+192];
	st.shared.f32 	[%r9+192], %f101;
	ld.global.nc.f32 	%f102, [%rd5+196];
	st.shared.f32 	[%r9+196], %f102;
	ld.global.nc.f32 	%f103, [%rd5+200];
	st.shared.f32 	[%r9+200], %f103;
	ld.global.nc.f32 	%f104, [%rd5+204];
	st.shared.f32 	[%r9+204], %f104;
	ld.global.nc.f32 	%f105, [%rd5+384];
	st.shared.f32 	[%r9+384], %f105;
	ld.global.nc.f32 	%f106, [%rd5+388];
	st.shared.f32 	[%r9+388], %f106;
	ld.global.nc.f32 	%f107, [%rd5+392];
	st.shared.f32 	[%r9+392], %f107;
	ld.global.nc.f32 	%f108, [%rd5+396];
	st.shared.f32 	[%r9+396], %f108;
	ld.global.nc.f32 	%f109, [%rd5+576];
	st.shared.f32 	[%r9+576], %f109;
	ld.global.nc.f32 	%f110, [%rd5+580];
	st.shared.f32 	[%r9+580], %f110;
	ld.global.nc.f32 	%f111, [%rd5+584];
	st.shared.f32 	[%r9+584], %f111;
	ld.global.nc.f32 	%f112, [%rd5+588];
	st.shared.f32 	[%r9+588], %f112;
	ld.global.nc.f32 	%f113, [%rd5+768];
	st.shared.f32 	[%r9+768], %f113;
	ld.global.nc.f32 	%f114, [%rd5+772];
	st.shared.f32 	[%r9+772], %f114;
	ld.global.nc.f32 	%f115, [%rd5+776];
	st.shared.f32 	[%r9+776], %f115;
	ld.global.nc.f32 	%f116, [%rd5+780];
	st.shared.f32 	[%r9+780], %f116;
	ld.global.nc.f32 	%f117, [%rd5+960];
	st.shared.f32 	[%r9+960], %f117;
	ld.global.nc.f32 	%f118, [%rd5+964];
	st.shared.f32 	[%r9+964], %f118;
	ld.global.nc.f32 	%f119, [%rd5+968];
	st.shared.f32 	[%r9+968], %f119;
	ld.global.nc.f32 	%f120, [%rd5+972];
	st.shared.f32 	[%r9+972], %f120;
	ld.global.nc.f32 	%f121, [%rd5+1152];
	st.shared.f32 	[%r9+1152], %f121;
	ld.global.nc.f32 	%f122, [%rd5+1156];
	st.shared.f32 	[%r9+1156], %f122;
	ld.global.nc.f32 	%f123, [%rd5+1160];
	st.shared.f32 	[%r9+1160], %f123;
	ld.global.nc.f32 	%f124, [%rd5+1164];
	st.shared.f32 	[%r9+1164], %f124;
	ld.global.nc.f32 	%f125, [%rd5+1344];
	st.shared.f32 	[%r9+1344], %f125;
	ld.global.nc.f32 	%f126, [%rd5+1348];
	st.shared.f32 	[%r9+1348], %f126;
	ld.global.nc.f32 	%f127, [%rd5+1352];
	st.shared.f32 	[%r9+1352], %f127;
	ld.global.nc.f32 	%f128, [%rd5+1356];
	st.shared.f32 	[%r9+1356], %f128;
	ld.global.nc.f32 	%f129, [%rd5+1536];
	st.shared.f32 	[%r9+1536], %f129;
	ld.global.nc.f32 	%f130, [%rd5+1540];
	st.shared.f32 	[%r9+1540], %f130;
	ld.global.nc.f32 	%f131, [%rd5+1544];
	st.shared.f32 	[%r9+1544], %f131;
	ld.global.nc.f32 	%f132, [%rd5+1548];
	st.shared.f32 	[%r9+1548], %f132;
	ld.global.nc.f32 	%f133, [%rd5+1728];
	st.shared.f32 	[%r9+1728], %f133;
	ld.global.nc.f32 	%f134, [%rd5+1732];
	st.shared.f32 	[%r9+1732], %f134;
	ld.global.nc.f32 	%f135, [%rd5+1736];
	st.shared.f32 	[%r9+1736], %f135;
	ld.global.nc.f32 	%f136, [%rd5+1740];
	st.shared.f32 	[%r9+1740], %f136;
	@%p75 bra 	$L__BB0_109;
	ld.global.nc.f32 	%f137, [%rd5+1920];
	st.shared.f32 	[%r9+1920], %f137;
	ld.global.nc.f32 	%f138, [%rd5+1924];
	st.shared.f32 	[%r9+1924], %f138;
	ld.global.nc.f32 	%f139, [%rd5+1928];
	st.shared.f32 	[%r9+1928], %f139;
	ld.global.nc.f32 	%f140, [%rd5+1932];
	st.shared.f32 	[%r9+1932], %f140;
$L__BB0_109:
	bar.sync 	0;
	mov.b32 	%r163, 0;
$L__BB0_110:
	add.s32 	%r22, %r163, %r11;
	shl.b32 	%r101, %r163, 9;
	or.b32  	%r102, %r101, %r100;
	mov.u32 	%r103, _ZZ17my_kernel_kernel0E18placeholder_shared;
	add.s32 	%r104, %r103, %r102;
	ld.shared.f32 	%f1, [%r104];
	ld.shared.f32 	%f2, [%r104+4];
	ld.shared.f32 	%f3, [%r104+8];
	ld.shared.f32 	%f4, [%r104+12];
	ld.shared.f32 	%f5, [%r104+16];
	ld.shared.f32 	%f6, [%r104+20];
	ld.shared.f32 	%f7, [%r104+24];
	ld.shared.f32 	%f8, [%r104+28];
	ld.shared.f32 	%f9, [%r104+32];
	ld.shared.f32 	%f10, [%r104+36];
	ld.shared.f32 	%f11, [%r104+40];
	ld.shared.f32 	%f12, [%r104+44];
	ld.shared.f32 	%f13, [%r104+48];
	ld.shared.f32 	%f14, [%r104+52];
	ld.shared.f32 	%f15, [%r104+56];
	ld.shared.f32 	%f16, [%r104+60];
	ld.shared.f32 	%f17, [%r104+64];
	ld.shared.f32 	%f18, [%r104+68];
	ld.shared.f32 	%f19, [%r104+72];
	ld.shared.f32 	%f20, [%r104+76];
	ld.shared.f32 	%f21, [%r104+80];
	ld.shared.f32 	%f22, [%r104+84];
	ld.shared.f32 	%f23, [%r104+88];
	ld.shared.f32 	%f24, [%r104+92];
	ld.shared.f32 	%f25, [%r104+96];
	ld.shared.f32 	%f26, [%r104+100];
	ld.shared.f32 	%f27, [%r104+104];
	ld.shared.f32 	%f28, [%r104+108];
	ld.shared.f32 	%f29, [%r104+112];
	ld.shared.f32 	%f30, [%r104+116];
	ld.shared.f32 	%f31, [%r104+120];
	ld.shared.f32 	%f32, [%r104+124];
	mov.b32 	%r164, 0;
	mov.pred 	%p90, -1;
$L__BB0_111:
	mov.pred 	%p2, %p90;
	mul.lo.s32 	%r24, %r164, 2400;
	mad.lo.s32 	%r25, %r164, 900, %r22;
	mov.b32 	%r165, 0;
$L__BB0_112:
	shl.b32 	%r106, %r165, 5;
	add.s32 	%r107, %r24, %r106;
	mul.wide.u32 	%rd31, %r107, 4;
	add.s64 	%rd32, %rd3, %rd31;
	ld.local.v4.f32 	{%f141, %f142, %f143, %f144}, [%rd32];
	shl.b32 	%r108, %r165, 2;
	add.s32 	%r109, %r25, %r108;
	shl.b32 	%r110, %r109, 2;
	mov.u32 	%r111, _ZZ17my_kernel_kernel0E18PaddedInput_shared;
	add.s32 	%r112, %r111, %r110;
	ld.shared.f32 	%f145, [%r112];
	fma.rn.f32 	%f146, %f145, %f1, %f141;
	fma.rn.f32 	%f147, %f145, %f2, %f142;
	fma.rn.f32 	%f148, %f145, %f3, %f143;
	fma.rn.f32 	%f149, %f145, %f4, %f144;
	st.local.v4.f32 	[%rd32], {%f146, %f147, %f148, %f149};
	ld.local.v4.f32 	{%f150, %f151, %f152, %f153}, [%rd32+16];
	fma.rn.f32 	%f154, %f145, %f5, %f150;
	fma.rn.f32 	%f155, %f145, %f6, %f151;
	fma.rn.f32 	%f156, %f145, %f7, %f152;
	fma.rn.f32 	%f157, %f145, %f8, %f153;
	st.local.v4.f32 	[%rd32+16], {%f154, %f155, %f156, %f157};
	ld.local.v4.f32 	{%f158, %f159, %f160, %f161}, [%rd32+32];
	fma.rn.f32 	%f162, %f145, %f9, %f158;
	fma.rn.f32 	%f163, %f145, %f10, %f159;
	fma.rn.f32 	%f164, %f145, %f11, %f160;
	fma.rn.f32 	%f165, %f145, %f12, %f161;
	st.local.v4.f32 	[%rd32+32], {%f162, %f163, %f164, %f165};
	ld.local.v4.f32 	{%f166, %f167, %f168, %f169}, [%rd32+48];
	fma.rn.f32 	%f170, %f145, %f13, %f166;
	fma.rn.f32 	%f171, %f145, %f14, %f167;
	fma.rn.f32 	%f172, %f145, %f15, %f168;
	fma.rn.f32 	%f173, %f145, %f16, %f169;
	st.local.v4.f32 	[%rd32+48], {%f170, %f171, %f172, %f173};
	ld.local.v4.f32 	{%f174, %f175, %f176, %f177}, [%rd32+64];
	fma.rn.f32 	%f178, %f145, %f17, %f174;
	fma.rn.f32 	%f179, %f145, %f18, %f175;
	fma.rn.f32 	%f180, %f145, %f19, %f176;
	fma.rn.f32 	%f181, %f145, %f20, %f177;
	st.local.v4.f32 	[%rd32+64], {%f178, %f179, %f180, %f181};
	ld.local.v4.f32 	{%f182, %f183, %f184, %f185}, [%rd32+80];
	fma.rn.f32 	%f186, %f145, %f21, %f182;
	fma.rn.f32 	%f187, %f145, %f22, %f183;
	fma.rn.f32 	%f188, %f145, %f23, %f184;
	fma.rn.f32 	%f189, %f145, %f24, %f185;
	st.local.v4.f32 	[%rd32+80], {%f186, %f187, %f188, %f189};
	ld.local.v4.f32 	{%f190, %f191, %f192, %f193}, [%rd32+96];
	fma.rn.f32 	%f194, %f145, %f25, %f190;
	fma.rn.f32 	%f195, %f145, %f26, %f191;
	fma.rn.f32 	%f196, %f145, %f27, %f192;
	fma.rn.f32 	%f197, %f145, %f28, %f193;
	st.local.v4.f32 	[%rd32+96], {%f194, %f195, %f196, %f197};
	ld.local.v4.f32 	{%f198, %f199, %f200, %f201}, [%rd32+112];
	fma.rn.f32 	%f202, %f145, %f29, %f198;
	fma.rn.f32 	%f203, %f145, %f30, %f199;
	fma.rn.f32 	%f204, %f145, %f31, %f200;
	fma.rn.f32 	%f205, %f145, %f32, %f201;
	st.local.v4.f32 	[%rd32+112], {%f202, %f203, %f204, %f205};
	add.s32 	%r165, %r165, 1;
	setp.ne.s32 	%p77, %r165, 15;
	@%p77 bra 	$L__BB0_112;
	mov.b32 	%r166, 0;
$L__BB0_114:
	shl.b32 	%r114, %r166, 5;
	add.s32 	%r115, %r24, %r114;
	mul.wide.u32 	%rd33, %r115, 4;
	add.s64 	%rd34, %rd3, %rd33;
	ld.local.v4.f32 	{%f206, %f207, %f208, %f209}, [%rd34+1920];
	shl.b32 	%r116, %r166, 2;
	add.s32 	%r117, %r25, %r116;
	shl.b32 	%r118, %r117, 2;
	mov.u32 	%r119, _ZZ17my_kernel_kernel0E18PaddedInput_shared;
	add.s32 	%r120, %r119, %r118;
	ld.shared.f32 	%f210, [%r120+240];
	fma.rn.f32 	%f211, %f210, %f1, %f206;
	fma.rn.f32 	%f212, %f210, %f2, %f207;
	fma.rn.f32 	%f213, %f210, %f3, %f208;
	fma.rn.f32 	%f214, %f210, %f4, %f209;
	st.local.v4.f32 	[%rd34+1920], {%f211, %f212, %f213, %f214};
	ld.local.v4.f32 	{%f215, %f216, %f217, %f218}, [%rd34+1936];
	fma.rn.f32 	%f219, %f210, %f5, %f215;
	fma.rn.f32 	%f220, %f210, %f6, %f216;
	fma.rn.f32 	%f221, %f210, %f7, %f217;
	fma.rn.f32 	%f222, %f210, %f8, %f218;
	st.local.v4.f32 	[%rd34+1936], {%f219, %f220, %f221, %f222};
	ld.local.v4.f32 	{%f223, %f224, %f225, %f226}, [%rd34+1952];
	fma.rn.f32 	%f227, %f210, %f9, %f223;
	fma.rn.f32 	%f228, %f210, %f10, %f224;
	fma.rn.f32 	%f229, %f210, %f11, %f225;
	fma.rn.f32 	%f230, %f210, %f12, %f226;
	st.local.v4.f32 	[%rd34+1952], {%f227, %f228, %f229, %f230};
	ld.local.v4.f32 	{%f231, %f232, %f233, %f234}, [%rd34+1968];
	fma.rn.f32 	%f235, %f210, %f13, %f231;
	fma.rn.f32 	%f236, %f210, %f14, %f232;
	fma.rn.f32 	%f237, %f210, %f15, %f233;
	fma.rn.f32 	%f238, %f210, %f16, %f234;
	st.local.v4.f32 	[%rd34+1968], {%f235, %f236, %f237, %f238};
	ld.local.v4.f32 	{%f239, %f240, %f241, %f242}, [%rd34+1984];
	fma.rn.f32 	%f243, %f210, %f17, %f239;
	fma.rn.f32 	%f244, %f210, %f18, %f240;
	fma.rn.f32 	%f245, %f210, %f19, %f241;
	fma.rn.f32 	%f246, %f210, %f20, %f242;
	st.local.v4.f32 	[%rd34+1984], {%f243, %f244, %f245, %f246};
	ld.local.v4.f32 	{%f247, %f248, %f249, %f250}, [%rd34+2000];
	fma.rn.f32 	%f251, %f210, %f21, %f247;
	fma.rn.f32 	%f252, %f210, %f22, %f248;
	fma.rn.f32 	%f253, %f210, %f23, %f249;
	fma.rn.f32 	%f254, %f210, %f24, %f250;
	st.local.v4.f32 	[%rd34+2000], {%f251, %f252, %f253, %f254};
	ld.local.v4.f32 	{%f255, %f256, %f257, %f258}, [%rd34+2016];
	fma.rn.f32 	%f259, %f210, %f25, %f255;
	fma.rn.f32 	%f260, %f210, %f26, %f256;
	fma.rn.f32 	%f261, %f210, %f27, %f257;
	fma.rn.f32 	%f262, %f210, %f28, %f258;
	st.local.v4.f32 	[%rd34+2016], {%f259, %f260, %f261, %f262};
	ld.local.v4.f32 	{%f263, %f264, %f265, %f266}, [%rd34+2032];
	fma.rn.f32 	%f267, %f210, %f29, %f263;
	fma.rn.f32 	%f268, %f210, %f30, %f264;
	fma.rn.f32 	%f269, %f210, %f31, %f265;
	fma.rn.f32 	%f270, %f210, %f32, %f266;
	st.local.v4.f32 	[%rd34+2032], {%f267, %f268, %f269, %f270};
	add.s32 	%r166, %r166, 1;
	setp.ne.s32 	%p78, %r166, 15;
	@%p78 bra 	$L__BB0_114;
	mov.b32 	%r167, 0;
$L__BB0_116:
	shl.b32 	%r122, %r167, 5;
	add.s32 	%r123, %r24, %r122;
	mul.wide.u32 	%rd35, %r123, 4;
	add.s64 	%rd36, %rd3, %rd35;
	ld.local.v4.f32 	{%f271, %f272, %f273, %f274}, [%rd36+3840];
	shl.b32 	%r124, %r167, 2;
	add.s32 	%r125, %r25, %r124;
	shl.b32 	%r126, %r125, 2;
	mov.u32 	%r127, _ZZ17my_kernel_kernel0E18PaddedInput_shared;
	add.s32 	%r128, %r127, %r126;
	ld.shared.f32 	%f275, [%r128+480];
	fma.rn.f32 	%f276, %f275, %f1, %f271;
	fma.rn.f32 	%f277, %f275, %f2, %f272;
	fma.rn.f32 	%f278, %f275, %f3, %f273;
	fma.rn.f32 	%f279, %f275, %f4, %f274;
	st.local.v4.f32 	[%rd36+3840], {%f276, %f277, %f278, %f279};
	ld.local.v4.f32 	{%f280, %f281, %f282, %f283}, [%rd36+3856];
	fma.rn.f32 	%f284, %f275, %f5, %f280;
	fma.rn.f32 	%f285, %f275, %f6, %f281;
	fma.rn.f32 	%f286, %f275, %f7, %f282;
	fma.rn.f32 	%f287, %f275, %f8, %f283;
	st.local.v4.f32 	[%rd36+3856], {%f284, %f285, %f286, %f287};
	ld.local.v4.f32 	{%f288, %f289, %f290, %f291}, [%rd36+3872];
	fma.rn.f32 	%f292, %f275, %f9, %f288;
	fma.rn.f32 	%f293, %f275, %f10, %f289;
	fma.rn.f32 	%f294, %f275, %f11, %f290;
	fma.rn.f32 	%f295, %f275, %f12, %f291;
	st.local.v4.f32 	[%rd36+3872], {%f292, %f293, %f294, %f295};
	ld.local.v4.f32 	{%f296, %f297, %f298, %f299}, [%rd36+3888];
	fma.rn.f32 	%f300, %f275, %f13, %f296;
	fma.rn.f32 	%f301, %f275, %f14, %f297;
	fma.rn.f32 	%f302, %f275, %f15, %f298;
	fma.rn.f32 	%f303, %f275, %f16, %f299;
	st.local.v4.f32 	[%rd36+3888], {%f300, %f301, %f302, %f303};
	ld.local.v4.f32 	{%f304, %f305, %f306, %f307}, [%rd36+3904];
	fma.rn.f32 	%f308, %f275, %f17, %f304;
	fma.rn.f32 	%f309, %f275, %f18, %f305;
	fma.rn.f32 	%f310, %f275, %f19, %f306;
	fma.rn.f32 	%f311, %f275, %f20, %f307;
	st.local.v4.f32 	[%rd36+3904], {%f308, %f309, %f310, %f311};
	ld.local.v4.f32 	{%f312, %f313, %f314, %f315}, [%rd36+3920];
	fma.rn.f32 	%f316, %f275, %f21, %f312;
	fma.rn.f32 	%f317, %f275, %f22, %f313;
	fma.rn.f32 	%f318, %f275, %f23, %f314;
	fma.rn.f32 	%f319, %f275, %f24, %f315;
	st.local.v4.f32 	[%rd36+3920], {%f316, %f317, %f318, %f319};
	ld.local.v4.f32 	{%f320, %f321, %f322, %f323}, [%rd36+3936];
	fma.rn.f32 	%f324, %f275, %f25, %f320;
	fma.rn.f32 	%f325, %f275, %f26, %f321;
	fma.rn.f32 	%f326, %f275, %f27, %f322;
	fma.rn.f32 	%f327, %f275, %f28, %f323;
	st.local.v4.f32 	[%rd36+3936], {%f324, %f325, %f326, %f327};
	ld.local.v4.f32 	{%f328, %f329, %f330, %f331}, [%rd36+3952];
	fma.rn.f32 	%f332, %f275, %f29, %f328;
	fma.rn.f32 	%f333, %f275, %f30, %f329;
	fma.rn.f32 	%f334, %f275, %f31, %f330;
	fma.rn.f32 	%f335, %f275, %f32, %f331;
	st.local.v4.f32 	[%rd36+3952], {%f332, %f333, %f334, %f335};
	add.s32 	%r167, %r167, 1;
	setp.ne.s32 	%p79, %r167, 15;
	@%p79 bra 	$L__BB0_116;
	mov.b32 	%r168, 0;
$L__BB0_118:
	shl.b32 	%r130, %r168, 5;
	add.s32 	%r131, %r24, %r130;
	mul.wide.u32 	%rd37, %r131, 4;
	add.s64 	%rd38, %rd3, %rd37;
	ld.local.v4.f32 	{%f336, %f337, %f338, %f339}, [%rd38+5760];
	shl.b32 	%r132, %r168, 2;
	add.s32 	%r133, %r25, %r132;
	shl.b32 	%r134, %r133, 2;
	mov.u32 	%r135, _ZZ17my_kernel_kernel0E18PaddedInput_shared;
	add.s32 	%r136, %r135, %r134;
	ld.shared.f32 	%f340, [%r136+720];
	fma.rn.f32 	%f341, %f340, %f1, %f336;
	fma.rn.f32 	%f342, %f340, %f2, %f337;
	fma.rn.f32 	%f343, %f340, %f3, %f338;
	fma.rn.f32 	%f344, %f340, %f4, %f339;
	st.local.v4.f32 	[%rd38+5760], {%f341, %f342, %f343, %f344};
	ld.local.v4.f32 	{%f345, %f346, %f347, %f348}, [%rd38+5776];
	fma.rn.f32 	%f349, %f340, %f5, %f345;
	fma.rn.f32 	%f350, %f340, %f6, %f346;
	fma.rn.f32 	%f351, %f340, %f7, %f347;
	fma.rn.f32 	%f352, %f340, %f8, %f348;
	st.local.v4.f32 	[%rd38+5776], {%f349, %f350, %f351, %f352};
	ld.local.v4.f32 	{%f353, %f354, %f355, %f356}, [%rd38+5792];
	fma.rn.f32 	%f357, %f340, %f9, %f353;
	fma.rn.f32 	%f358, %f340, %f10, %f354;
	fma.rn.f32 	%f359, %f340, %f11, %f355;
	fma.rn.f32 	%f360, %f340, %f12, %f356;
	st.local.v4.f32 	[%rd38+5792], {%f357, %f358, %f359, %f360};
	ld.local.v4.f32 	{%f361, %f362, %f363, %f364}, [%rd38+5808];
	fma.rn.f32 	%f365, %f340, %f13, %f361;
	fma.rn.f32 	%f366, %f340, %f14, %f362;
	fma.rn.f32 	%f367, %f340, %f15, %f363;
	fma.rn.f32 	%f368, %f340, %f16, %f364;
	st.local.v4.f32 	[%rd38+5808], {%f365, %f366, %f367, %f368};
	ld.local.v4.f32 	{%f369, %f370, %f371, %f372}, [%rd38+5824];
	fma.rn.f32 	%f373, %f340, %f17, %f369;
	fma.rn.f32 	%f374, %f340, %f18, %f370;
	fma.rn.f32 	%f375, %f340, %f19, %f371;
	fma.rn.f32 	%f376, %f340, %f20, %f372;
	st.local.v4.f32 	[%rd38+5824], {%f373, %f374, %f375, %f376};
	ld.local.v4.f32 	{%f377, %f378, %f379, %f380}, [%rd38+5840];
	fma.rn.f32 	%f381, %f340, %f21, %f377;
	fma.rn.f32 	%f382, %f340, %f22, %f378;
	fma.rn.f32 	%f383, %f340, %f23, %f379;
	fma.rn.f32 	%f384, %f340, %f24, %f380;
	st.local.v4.f32 	[%rd38+5840], {%f381, %f382, %f383, %f384};
	ld.local.v4.f32 	{%f385, %f386, %f387, %f388}, [%rd38+5856];
	fma.rn.f32 	%f389, %f340, %f25, %f385;
	fma.rn.f32 	%f390, %f340, %f26, %f386;
	fma.rn.f32 	%f391, %f340, %f27, %f387;
	fma.rn.f32 	%f392, %f340, %f28, %f388;
	st.local.v4.f32 	[%rd38+5856], {%f389, %f390, %f391, %f392};
	ld.local.v4.f32 	{%f393, %f394, %f395, %f396}, [%rd38+5872];
	fma.rn.f32 	%f397, %f340, %f29, %f393;
	fma.rn.f32 	%f398, %f340, %f30, %f394;
	fma.rn.f32 	%f399, %f340, %f31, %f395;
	fma.rn.f32 	%f400, %f340, %f32, %f396;
	st.local.v4.f32 	[%rd38+5872], {%f397, %f398, %f399, %f400};
	add.s32 	%r168, %r168, 1;
	setp.ne.s32 	%p80, %r168, 15;
	@%p80 bra 	$L__BB0_118;
	mov.b32 	%r169, 0;
$L__BB0_120:
	shl.b32 	%r138, %r169, 5;
	add.s32 	%r139, %r24, %r138;
	mul.wide.u32 	%rd39, %r139, 4;
	add.s64 	%rd40, %rd3, %rd39;
	ld.local.v4.f32 	{%f401, %f402, %f403, %f404}, [%rd40+7680];
	shl.b32 	%r140, %r169, 2;
	add.s32 	%r141, %r25, %r140;
	shl.b32 	%r142, %r141, 2;
	mov.u32 	%r143, _ZZ17my_kernel_kernel0E18PaddedInput_shared;
	add.s32 	%r144, %r143, %r142;
	ld.shared.f32 	%f405, [%r144+960];
	fma.rn.f32 	%f406, %f405, %f1, %f401;
	fma.rn.f32 	%f407, %f405, %f2, %f402;
	fma.rn.f32 	%f408, %f405, %f3, %f403;
	fma.rn.f32 	%f409, %f405, %f4, %f404;
	st.local.v4.f32 	[%rd40+7680], {%f406, %f407, %f408, %f409};
	ld.local.v4.f32 	{%f410, %f411, %f412, %f413}, [%rd40+7696];
	fma.rn.f32 	%f414, %f405, %f5, %f410;
	fma.rn.f32 	%f415, %f405, %f6, %f411;
	fma.rn.f32 	%f416, %f405, %f7, %f412;
	fma.rn.f32 	%f417, %f405, %f8, %f413;
	st.local.v4.f32 	[%rd40+7696], {%f414, %f415, %f416, %f417};
	ld.local.v4.f32 	{%f418, %f419, %f420, %f421}, [%rd40+7712];
	fma.rn.f32 	%f422, %f405, %f9, %f418;
	fma.rn.f32 	%f423, %f405, %f10, %f419;
	fma.rn.f32 	%f424, %f405, %f11, %f420;
	fma.rn.f32 	%f425, %f405, %f12, %f421;
	st.local.v4.f32 	[%rd40+7712], {%f422, %f423, %f424, %f425};
	ld.local.v4.f32 	{%f426, %f427, %f428, %f429}, [%rd40+7728];
	fma.rn.f32 	%f430, %f405, %f13, %f426;
	fma.rn.f32 	%f431, %f405, %f14, %f427;
	fma.rn.f32 	%f432, %f405, %f15, %f428;
	fma.rn.f32 	%f433, %f405, %f16, %f429;
	st.local.v4.f32 	[%rd40+7728], {%f430, %f431, %f432, %f433};
	ld.local.v4.f32 	{%f434, %f435, %f436, %f437}, [%rd40+7744];
	fma.rn.f32 	%f438, %f405, %f17, %f434;
	fma.rn.f32 	%f439, %f405, %f18, %f435;
	fma.rn.f32 	%f440, %f405, %f19, %f436;
	fma.rn.f32 	%f441, %f405, %f20, %f437;
	st.local.v4.f32 	[%rd40+7744], {%f438, %f439, %f440, %f441};
	ld.local.v4.f32 	{%f442, %f443, %f444, %f445}, [%rd40+7760];
	fma.rn.f32 	%f446, %f405, %f21, %f442;
	fma.rn.f32 	%f447, %f405, %f22, %f443;
	fma.rn.f32 	%f448, %f405, %f23, %f444;
	fma.rn.f32 	%f449, %f405, %f24, %f445;
	st.local.v4.f32 	[%rd40+7760], {%f446, %f447, %f448, %f449};
	ld.local.v4.f32 	{%f450, %f451, %f452, %f453}, [%rd40+7776];
	fma.rn.f32 	%f454, %f405, %f25, %f450;
	fma.rn.f32 	%f455, %f405, %f26, %f451;
	fma.rn.f32 	%f456, %f405, %f27, %f452;
	fma.rn.f32 	%f457, %f405, %f28, %f453;
	st.local.v4.f32 	[%rd40+7776], {%f454, %f455, %f456, %f457};
	ld.local.v4.f32 	{%f458, %f459, %f460, %f461}, [%rd40+7792];
	fma.rn.f32 	%f462, %f405, %f29, %f458;
	fma.rn.f32 	%f463, %f405, %f30, %f459;
	fma.rn.f32 	%f464, %f405, %f31, %f460;
	fma.rn.f32 	%f465, %f405, %f32, %f461;
	st.local.v4.f32 	[%rd40+7792], {%f462, %f463, %f464, %f465};
	add.s32 	%r169, %r169, 1;
	setp.ne.s32 	%p81, %r169, 15;
	@%p81 bra 	$L__BB0_120;
	mov.b32 	%r164, 1;
	mov.pred 	%p90, 0;
	@%p2 bra 	$L__BB0_111;
	add.s32 	%r163, %r163, 1;
	setp.ne.s32 	%p83, %r163, 4;
	@%p83 bra 	$L__BB0_110;
	add.s32 	%r161, %r161, 1;
	setp.ne.s32 	%p84, %r161, 64;
	@%p84 bra 	$L__BB0_5;
	ld.param.u64 	%rd52, [my_kernel_kernel0_param_3];
	and.b32  	%r147, %r6, 96;
	mul.lo.s32 	%r148, %r7, 57600;
	mad.lo.s32 	%r149, %r10, 9600, %r148;
	or.b32  	%r38, %r149, %r147;
	cvta.to.global.u64 	%rd41, %rd52;
	shl.b32 	%r150, %r6, 2;
	cvt.u64.u32 	%rd42, %r150;
	and.b64  	%rd43, %rd42, 384;
	add.s64 	%rd44, %rd41, %rd43;
	ld.global.nc.f32 	%f33, [%rd44];
	ld.global.nc.f32 	%f34, [%rd44+4];
	ld.global.nc.f32 	%f35, [%rd44+8];
	ld.global.nc.f32 	%f36, [%rd44+12];
	ld.global.nc.f32 	%f37, [%rd44+16];
	ld.global.nc.f32 	%f38, [%rd44+20];
	ld.global.nc.f32 	%f39, [%rd44+24];
	ld.global.nc.f32 	%f40, [%rd44+28];
	ld.global.nc.f32 	%f41, [%rd44+32];
	ld.global.nc.f32 	%f42, [%rd44+36];
	ld.global.nc.f32 	%f43, [%rd44+40];
	ld.global.nc.f32 	%f44, [%rd44+44];
	ld.global.nc.f32 	%f45, [%rd44+48];
	ld.global.nc.f32 	%f46, [%rd44+52];
	ld.global.nc.f32 	%f47, [%rd44+56];
	ld.global.nc.f32 	%f48, [%rd44+60];
	ld.global.nc.f32 	%f49, [%rd44+64];
	ld.global.nc.f32 	%f50, [%rd44+68];
	ld.global.nc.f32 	%f51, [%rd44+72];
	ld.global.nc.f32 	%f52, [%rd44+76];
	ld.global.nc.f32 	%f53, [%rd44+80];
	ld.global.nc.f32 	%f54, [%rd44+84];
	ld.global.nc.f32 	%f55, [%rd44+88];
	ld.global.nc.f32 	%f56, [%rd44+92];
	ld.global.nc.f32 	%f57, [%rd44+96];
	ld.global.nc.f32 	%f58, [%rd44+100];
	ld.global.nc.f32 	%f59, [%rd44+104];
	ld.global.nc.f32 	%f60, [%rd44+108];
	ld.global.nc.f32 	%f61, [%rd44+112];
	ld.global.nc.f32 	%f62, [%rd44+116];
	ld.global.nc.f32 	%f63, [%rd44+120];
	ld.global.nc.f32 	%f64, [%rd44+124];
	mov.b32 	%r170, 0;
$L__BB0_125:
	mul.lo.s32 	%r40, %r170, 480;
	mad.lo.s32 	%r41, %r170, 1920, %r38;
	mov.b32 	%r171, 0;
$L__BB0_126:
	shl.b32 	%r152, %r171, 5;
	add.s32 	%r153, %r40, %r152;
	shl.b32 	%r154, %r171, 7;
	add.s32 	%r155, %r41, %r154;
	mul.wide.u32 	%rd45, %r153, 4;
	add.s64 	%rd46, %rd3, %rd45;
	ld.local.v4.f32 	{%f466, %f467, %f468, %f469}, [%rd46];
	add.f32 	%f470, %f466, %f33;
	max.f32 	%f471, %f470, 0f00000000;
	mul.wide.u32 	%rd47, %r155, 4;
	add.s64 	%rd48, %rd2, %rd47;
	st.global.f32 	[%rd48], %f471;
	add.f32 	%f472, %f467, %f34;
	max.f32 	%f473, %f472, 0f00000000;
	st.global.f32 	[%rd48+4], %f473;
	add.f32 	%f474, %f468, %f35;
	max.f32 	%f475, %f474, 0f00000000;
	st.global.f32 	[%rd48+8], %f475;
	add.f32 	%f476, %f469, %f36;
	max.f32 	%f477, %f476, 0f00000000;
	st.global.f32 	[%rd48+12], %f477;
	ld.local.v4.f32 	{%f478, %f479, %f480, %f481}, [%rd46+16];
	add.f32 	%f482, %f478, %f37;
	max.f32 	%f483, %f482, 0f00000000;
	st.global.f32 	[%rd48+16], %f483;
	add.f32 	%f484, %f479, %f38;
	max.f32 	%f485, %f484, 0f00000000;
	st.global.f32 	[%rd48+20], %f485;
	add.f32 	%f486, %f480, %f39;
	max.f32 	%f487, %f486, 0f00000000;
	st.global.f32 	[%rd48+24], %f487;
	add.f32 	%f488, %f481, %f40;
	max.f32 	%f489, %f488, 0f00000000;
	st.global.f32 	[%rd48+28], %f489;
	ld.local.v4.f32 	{%f490, %f491, %f492, %f493}, [%rd46+32];
	add.f32 	%f494, %f490, %f41;
	max.f32 	%f495, %f494, 0f00000000;
	st.global.f32 	[%rd48+32], %f495;
	add.f32 	%f496, %f491, %f42;
	max.f32 	%f497, %f496, 0f00000000;
	st.global.f32 	[%rd48+36], %f497;
	add.f32 	%f498, %f492, %f43;
	max.f32 	%f499, %f498, 0f00000000;
	st.global.f32 	[%rd48+40], %f499;
	add.f32 	%f500, %f493, %f44;
	max.f32 	%f501, %f500, 0f00000000;
	st.global.f32 	[%rd48+44], %f501;
	ld.local.v4.f32 	{%f502, %f503, %f504, %f505}, [%rd46+48];
	add.f32 	%f506, %f502, %f45;
	max.f32 	%f507, %f506, 0f00000000;
	st.global.f32 	[%rd48+48], %f507;
	add.f32 	%f508, %f503, %f46;
	max.f32 	%f509, %f508, 0f00000000;
	st.global.f32 	[%rd48+52], %f509;
	add.f32 	%f510, %f504, %f47;
	max.f32 	%f511, %f510, 0f00000000;
	st.global.f32 	[%rd48+56], %f511;
	add.f32 	%f512, %f505, %f48;
	max.f32 	%f513, %f512, 0f00000000;
	st.global.f32 	[%rd48+60], %f513;
	ld.local.v4.f32 	{%f514, %f515, %f516, %f517}, [%rd46+64];
	add.f32 	%f518, %f514, %f49;
	max.f32 	%f519, %f518, 0f00000000;
	st.global.f32 	[%rd48+64], %f519;
	add.f32 	%f520, %f515, %f50;
	max.f32 	%f521, %f520, 0f00000000;
	st.global.f32 	[%rd48+68], %f521;
	add.f32 	%f522, %f516, %f51;
	max.f32 	%f523, %f522, 0f00000000;
	st.global.f32 	[%rd48+72], %f523;
	add.f32 	%f524, %f517, %f52;
	max.f32 	%f525, %f524, 0f00000000;
	st.global.f32 	[%rd48+76], %f525;
	ld.local.v4.f32 	{%f526, %f527, %f528, %f529}, [%rd46+80];
	add.f32 	%f530, %f526, %f53;
	max.f32 	%f531, %f530, 0f00000000;
	st.global.f32 	[%rd48+80], %f531;
	add.f32 	%f532, %f527, %f54;
	max.f32 	%f533, %f532, 0f00000000;
	st.global.f32 	[%rd48+84], %f533;
	add.f32 	%f534, %f528, %f55;
	max.f32 	%f535, %f534, 0f00000000;
	st.global.f32 	[%rd48+88], %f535;
	add.f32 	%f536, %f529, %f56;
	max.f32 	%f537, %f536, 0f00000000;
	st.global.f32 	[%rd48+92], %f537;
	ld.local.v4.f32 	{%f538, %f539, %f540, %f541}, [%rd46+96];
	add.f32 	%f542, %f538, %f57;
	max.f32 	%f543, %f542, 0f00000000;
	st.global.f32 	[%rd48+96], %f543;
	add.f32 	%f544, %f539, %f58;
	max.f32 	%f545, %f544, 0f00000000;
	st.global.f32 	[%rd48+100], %f545;
	add.f32 	%f546, %f540, %f59;
	max.f32 	%f547, %f546, 0f00000000;
	st.global.f32 	[%rd48+104], %f547;
	add.f32 	%f548, %f541, %f60;
	max.f32 	%f549, %f548, 0f00000000;
	st.global.f32 	[%rd48+108], %f549;
	ld.local.v4.f32 	{%f550, %f551, %f552, %f553}, [%rd46+112];
	add.f32 	%f554, %f550, %f61;
	max.f32 	%f555, %f554, 0f00000000;
	st.global.f32 	[%rd48+112], %f555;
	add.f32 	%f556, %f551, %f62;
	max.f32 	%f557, %f556, 0f00000000;
	st.global.f32 	[%rd48+116], %f557;
	add.f32 	%f558, %f552, %f63;
	max.f32 	%f559, %f558, 0f00000000;
	st.global.f32 	[%rd48+120], %f559;
	add.f32 	%f560, %f553, %f64;
	max.f32 	%f561, %f560, 0f00000000;
	st.global.f32 	[%rd48+124], %f561;
	add.s32 	%r171, %r171, 1;
	setp.ne.s32 	%p85, %r171, 15;
	@%p85 bra 	$L__BB0_126;
	add.s32 	%r170, %r170, 1;
	setp.ne.s32 	%p86, %r170, 5;
	@%p86 bra 	$L__BB0_125;
	add.s64 	%rd6, %rd3, 9712;
	add.s64 	%rd7, %rd2, 115324;
	mov.b32 	%r172, 0;
$L__BB0_129:
	mul.wide.u32 	%rd49, %r172, 1920;
	add.s64 	%rd54, %rd6, %rd49;
	mad.lo.s32 	%r158, %r172, 1920, %r38;
	mul.wide.u32 	%rd50, %r158, 4;
	add.s64 	%rd53, %rd7, %rd50;
	mov.b32 	%r173, 0;
$L__BB0_130:
	ld.local.v4.f32 	{%f562, %f563, %f564, %f565}, [%rd54+-112];
	add.f32 	%f566, %f562, %f33;
	max.f32 	%f567, %f566, 0f00000000;
	st.global.f32 	[%rd53+-124], %f567;
	add.f32 	%f568, %f563, %f34;
	max.f32 	%f569, %f568, 0f00000000;
	st.global.f32 	[%rd53+-120], %f569;
	add.f32 	%f570, %f564, %f35;
	max.f32 	%f571, %f570, 0f00000000;
	st.global.f32 	[%rd53+-116], %f571;
	add.f32 	%f572, %f565, %f36;
	max.f32 	%f573, %f572, 0f00000000;
	st.global.f32 	[%rd53+-112], %f573;
	ld.local.v4.f32 	{%f574, %f575, %f576, %f577}, [%rd54+-96];
	add.f32 	%f578, %f574, %f37;
	max.f32 	%f579, %f578, 0f00000000;
	st.global.f32 	[%rd53+-108], %f579;
	add.f32 	%f580, %f575, %f38;
	max.f32 	%f581, %f580, 0f00000000;
	st.global.f32 	[%rd53+-104], %f581;
	add.f32 	%f582, %f576, %f39;
	max.f32 	%f583, %f582, 0f00000000;
	st.global.f32 	[%rd53+-100], %f583;
	add.f32 	%f584, %f577, %f40;
	max.f32 	%f585, %f584, 0f00000000;
	st.global.f32 	[%rd53+-96], %f585;
	ld.local.v4.f32 	{%f586, %f587, %f588, %f589}, [%rd54+-80];
	add.f32 	%f590, %f586, %f41;
	max.f32 	%f591, %f590, 0f00000000;
	st.global.f32 	[%rd53+-92], %f591;
	add.f32 	%f592, %f587, %f42;
	max.f32 	%f593, %f592, 0f00000000;
	st.global.f32 	[%rd53+-88], %f593;
	add.f32 	%f594, %f588, %f43;
	max.f32 	%f595, %f594, 0f00000000;
	st.global.f32 	[%rd53+-84], %f595;
	add.f32 	%f596, %f589, %f44;
	max.f32 	%f597, %f596, 0f00000000;
	st.global.f32 	[%rd53+-80], %f597;
	ld.local.v4.f32 	{%f598, %f599, %f600, %f601}, [%rd54+-64];
	add.f32 	%f602, %f598, %f45;
	max.f32 	%f603, %f602, 0f00000000;
	st.global.f32 	[%rd53+-76], %f603;
	add.f32 	%f604, %f599, %f46;
	max.f32 	%f605, %f604, 0f00000000;
	st.global.f32 	[%rd53+-72], %f605;
	add.f32 	%f606, %f600, %f47;
	max.f32 	%f607, %f606, 0f00000000;
	st.global.f32 	[%rd53+-68], %f607;
	add.f32 	%f608, %f601, %f48;
	max.f32 	%f609, %f608, 0f00000000;
	st.global.f32 	[%rd53+-64], %f609;
	ld.local.v4.f32 	{%f610, %f611, %f612, %f613}, [%rd54+-48];
	add.f32 	%f614, %f610, %f49;
	max.f32 	%f615, %f614, 0f00000000;
	st.global.f32 	[%rd53+-60], %f615;
	add.f32 	%f616, %f611, %f50;
	max.f32 	%f617, %f616, 0f00000000;
	st.global.f32 	[%rd53+-56], %f617;
	add.f32 	%f618, %f612, %f51;
	max.f32 	%f619, %f618, 0f00000000;
	st.global.f32 	[%rd53+-52], %f619;
	add.f32 	%f620, %f613, %f52;
	max.f32 	%f621, %f620, 0f00000000;
	st.global.f32 	[%rd53+-48], %f621;
	ld.local.v4.f32 	{%f622, %f623, %f624, %f625}, [%rd54+-32];
	add.f32 	%f626, %f622, %f53;
	max.f32 	%f627, %f626, 0f00000000;
	st.global.f32 	[%rd53+-44], %f627;
	add.f32 	%f628, %f623, %f54;
	max.f32 	%f629, %f628, 0f00000000;
	st.global.f32 	[%rd53+-40], %f629;
	add.f32 	%f630, %f624, %f55;
	max.f32 	%f631, %f630, 0f00000000;
	st.global.f32 	[%rd53+-36], %f631;
	add.f32 	%f632, %f625, %f56;
	max.f32 	%f633, %f632, 0f00000000;
	st.global.f32 	[%rd53+-32], %f633;
	ld.local.v4.f32 	{%f634, %f635, %f636, %f637}, [%rd54+-16];
	add.f32 	%f638, %f634, %f57;
	max.f32 	%f639, %f638, 0f00000000;
	st.global.f32 	[%rd53+-28], %f639;
	add.f32 	%f640, %f635, %f58;
	max.f32 	%f641, %f640, 0f00000000;
	st.global.f32 	[%rd53+-24], %f641;
	add.f32 	%f642, %f636, %f59;
	max.f32 	%f643, %f642, 0f00000000;
	st.global.f32 	[%rd53+-20], %f643;
	add.f32 	%f644, %f637, %f60;
	max.f32 	%f645, %f644, 0f00000000;
	st.global.f32 	[%rd53+-16], %f645;
	ld.local.v4.f32 	{%f646, %f647, %f648, %f649}, [%rd54];
	add.f32 	%f650, %f646, %f61;
	max.f32 	%f651, %f650, 0f00000000;
	st.global.f32 	[%rd53+-12], %f651;
	add.f32 	%f652, %f647, %f62;
	max.f32 	%f653, %f652, 0f00000000;
	st.global.f32 	[%rd53+-8], %f653;
	add.f32 	%f654, %f648, %f63;
	max.f32 	%f655, %f654, 0f00000000;
	st.global.f32 	[%rd53+-4], %f655;
	add.f32 	%f656, %f649, %f64;
	max.f32 	%f657, %f656, 0f00000000;
	st.global.f32 	[%rd53], %f657;
	add.s32 	%r173, %r173, 1;
	add.s64 	%rd54, %rd54, 128;
	add.s64 	%rd53, %rd53, 512;
	setp.ne.s32 	%p87, %r173, 15;
	@%p87 bra 	$L__BB0_130;
	add.s32 	%r172, %r172, 1;
	setp.ne.s32 	%p88, %r172, 5;
	@%p88 bra 	$L__BB0_129;
	ret;

}


// ===== COMPILED SASS (sm_100) =====

	.target	sm_100

	.elftype	@"ET_EXEC"


//--------------------- .note.nv.tkinfo           --------------------------
	.section	.note.nv.tkinfo,"",@"SHT_NOTE"
	.sectionflags	@"SHF_NOTE_NV_TKINFO"
	.tkinfo
        /*0018*/ 	.word	0x00000002
        /*0030*/ 	.string	""
        /*0030*/ 	.string	"ptxas"
        /*0030*/ 	.string	"Cuda compilation tools, release 13.0, V13.0.88"
        /*0030*/ 	.string	"Build cuda_13.0.r13.0/compiler.36424714_0"
        /*0030*/ 	.string	"-arch sm_100 -m 64 "



//--------------------- .note.nv.cuinfo           --------------------------
	.section	.note.nv.cuinfo,"",@"SHT_NOTE"
	.sectionflags	@"SHF_NOTE_NV_CUINFO"
        /*0018*/ 	.short	0x0002
        /*001a*/ 	.short	0x0064
        /*001c*/ 	.short	0x0082
	.zero		2


//--------------------- .nv.info                  --------------------------
	.section	.nv.info,"",@"SHT_CUDA_INFO"
	.align	4


	//----- nvinfo : EIATTR_REGCOUNT
	.align		4
        /*0000*/ 	.byte	0x04, 0x2f
        /*0002*/ 	.short	(.L_1 - .L_0)
	.align		4
.L_0:
        /*0004*/ 	.word	index@(my_kernel_kernel0)
        /*0008*/ 	.word	0x00000040


	//----- nvinfo : EIATTR_FRAME_SIZE
	.align		4
.L_1:
        /*000c*/ 	.byte	0x04, 0x11
        /*000e*/ 	.short	(.L_3 - .L_2)
	.align		4
.L_2:
        /*0010*/ 	.word	index@(my_kernel_kernel0)
        /*0014*/ 	.word	0x00004b00


	//----- nvinfo : EIATTR_MIN_STACK_SIZE
	.align		4
.L_3:
        /*0018*/ 	.byte	0x04, 0x12
        /*001a*/ 	.short	(.L_5 - .L_4)
	.align		4
.L_4:
        /*001c*/ 	.word	index@(my_kernel_kernel0)
        /*0020*/ 	.word	0x00004b00
.L_5:


//--------------------- .nv.compat                --------------------------
	.section	.nv.compat,"",@"SHT_CUDA_COMPAT_INFO"
	.align	4
        /*0000*/ 	.byte	0x02, 0x09, 0x00, 0x00, 0x02, 0x02, 0x01, 0x00, 0x02, 0x05, 0x05, 0x00, 0x03, 0x07, 0x01, 0x01
        /*0010*/ 	.byte	0x02, 0x03, 0x00, 0x00, 0x02, 0x06, 0x01, 0x00, 0x04, 0x0b, 0x08, 0x00, 0x09, 0x00, 0x00, 0x00
        /*0020*/ 	.byte	0x00, 0x00, 0x00, 0x00


//--------------------- .nv.info.my_kernel_kernel0 --------------------------
	.section	.nv.info.my_kernel_kernel0,"",@"SHT_CUDA_INFO"
	.sectionflags	@""
	.align	4


	//----- nvinfo : EIATTR_CUDA_API_VERSION
	.align		4
        /*0000*/ 	.byte	0x04, 0x37
        /*0002*/ 	.short	(.L_7 - .L_6)
.L_6:
        /*0004*/ 	.word	0x00000082


	//----- nvinfo : EIATTR_KPARAM_INFO
	.align		4
.L_7:
        /*0008*/ 	.byte	0x04, 0x17
        /*000a*/ 	.short	(.L_9 - .L_8)
.L_8:
        /*000c*/ 	.word	0x00000000
        /*0010*/ 	.short	0x0003
        /*0012*/ 	.short	0x0018
        /*0014*/ 	.byte	0x00, 0xf5, 0x21, 0x00


	//----- nvinfo : EIATTR_KPARAM_INFO
	.align		4
.L_9:
        /*0018*/ 	.byte	0x04, 0x17
        /*001a*/ 	.short	(.L_11 - .L_10)
.L_10:
        /*001c*/ 	.word	0x00000000
        /*0020*/ 	.short	0x0002
        /*0022*/ 	.short	0x0010
        /*0024*/ 	.byte	0x00, 0xf5, 0x21, 0x00


	//----- nvinfo : EIATTR_KPARAM_INFO
	.align		4
.L_11:
        /*0028*/ 	.byte	0x04, 0x17
        /*002a*/ 	.short	(.L_13 - .L_12)
.L_12:
        /*002c*/ 	.word	0x00000000
        /*0030*/ 	.short	0x0001
        /*0032*/ 	.short	0x0008
        /*0034*/ 	.byte	0x00, 0xf5, 0x21, 0x00


	//----- nvinfo : EIATTR_KPARAM_INFO
	.align		4
.L_13:
        /*0038*/ 	.byte	0x04, 0x17
        /*003a*/ 	.short	(.L_15 - .L_14)
.L_14:
        /*003c*/ 	.word	0x00000000
        /*0040*/ 	.short	0x0000
        /*0042*/ 	.short	0x0000
        /*0044*/ 	.byte	0x00, 0xf5, 0x21, 0x00


	//----- nvinfo : EIATTR_SPARSE_MMA_MASK
	.align		4
.L_15:
        /*0048*/ 	.byte	0x03, 0x50
        /*004a*/ 	.short	0x0000


	//----- nvinfo : EIATTR_MAXREG_COUNT
	.align		4
        /*004c*/ 	.byte	0x03, 0x1b
        /*004e*/ 	.short	0x00ff


	//----- nvinfo : EIATTR_NUM_BARRIERS
	.align		4
        /*0050*/ 	.byte	0x02, 0x4c
        /*0052*/ 	.byte	0x01
	.zero		1


	//----- nvinfo : EIATTR_MERCURY_ISA_VERSION
	.align		4
        /*0054*/ 	.byte	0x03, 0x5f
        /*0056*/ 	.short	0x0101


	//----- nvinfo : EIATTR_VRC_CTA_INIT_COUNT
	.align		4
        /*0058*/ 	.byte	0x02, 0x4a
	.zero		1
	.zero		1


	//----- nvinfo : EIATTR_EXIT_INSTR_OFFSETS
	.align		4
        /*005c*/ 	.byte	0x04, 0x1c
        /*005e*/ 	.short	(.L_17 - .L_16)


	//   ....[0]....
.L_16:
        /*0060*/ 	.word	0x00003c40


	//----- nvinfo : EIATTR_CRS_STACK_SIZE
	.align		4
.L_17:
        /*0064*/ 	.byte	0x04, 0x1e
        /*0066*/ 	.short	(.L_19 - .L_18)
.L_18:
        /*0068*/ 	.word	0x00000000


	//----- nvinfo : EIATTR_CBANK_PARAM_SIZE
	.align		4
.L_19:
        /*006c*/ 	.byte	0x03, 0x19
        /*006e*/ 	.short	0x0020


	//----- nvinfo : EIATTR_PARAM_CBANK
	.align		4
        /*0070*/ 	.byte	0x04, 0x0a
        /*0072*/ 	.short	(.L_21 - .L_20)
	.align		4
.L_20:
        /*0074*/ 	.word	index@(.nv.constant0.my_kernel_kernel0)
        /*0078*/ 	.short	0x0380
        /*007a*/ 	.short	0x0020


	//----- nvinfo : EIATTR_SW_WAR
	.align		4
.L_21:
        /*007c*/ 	.byte	0x04, 0x36
        /*007e*/ 	.short	(.L_23 - .L_22)
.L_22:
        /*0080*/ 	.word	0x00000008
.L_23:


//--------------------- .nv.callgraph             --------------------------
	.section	.nv.callgraph,"",@"SHT_CUDA_CALLGRAPH"
	.align	4
	.sectionentsize	8
	.align		4
        /*0000*/ 	.word	0x00000000
	.align		4
        /*0004*/ 	.word	0xffffffff
	.align		4
        /*0008*/ 	.word	0x00000000
	.align		4
        /*000c*/ 	.word	0xfffffffe
	.align		4
        /*0010*/ 	.word	0x00000000
	.align		4
        /*0014*/ 	.word	0xfffffffd
	.align		4
        /*0018*/ 	.word	0x00000000
	.align		4
        /*001c*/ 	.word	0xfffffffc


//--------------------- .text.my_kernel_kernel0   --------------------------
	.section	.text.my_kernel_kernel0,"ax",@progbits
	.align	128
        .global         my_kernel_kernel0
        .type           my_kernel_kernel0,@function
        .size           my_kernel_kernel0,(.L_x_18 - my_kernel_kernel0)
        .other          my_kernel_kernel0,@"STO_CUDA_ENTRY STV_DEFAULT"
my_kernel_kernel0:
.text.my_kernel_kernel0:
[----:B------:R-:W0:Y:S02]  /*0000*/  LDC R1, c[0x0][0x37c] ;  /* 0x0000df00ff017b82 */ /* 0x000e240000000800 */
[----:B0-----:R-:W-:Y:S01]  /*0010*/  IADD3 R1, PT, PT, R1, -0x4b00, RZ ;  /* 0xffffb50001017810 */ /* 0x001fe20007ffe0ff */
[----:B------:R-:W-:Y:S01]  /*0020*/  UPLOP3.LUT UP0, UPT, UPT, UPT, UPT, 0x80, 0x8 ;  /* 0x000000000008789c */ /* 0x000fe20003f0f070 */
[----:B------:R-:W-:Y:S02]  /*0030*/  UMOV UR4, URZ ;  /* 0x000000ff00047c82 */ /* 0x000fe40008000000 */
[C---:B------:R-:W-:Y:S02]  /*0040*/  R2UR UR9, R1.reuse ;  /* 0x00000000010972ca */ /* 0x040fe400000e0000 */
[----:B------:R-:W-:-:S15]  /*0050*/  R2UR UR14, R1 ;  /* 0x00000000010e72ca */ /* 0x000fde00000e0000 */
.L_x_1:
[----:B------:R-:W-:Y:S01]  /*0060*/  UPLOP3.LUT UP1, UPT, UPT, UPT, UP0, 0x80, 0x8 ;  /* 0x000000000008789c */ /* 0x000fe20003f2f000 */
[----:B------:R-:W-:-:S10]  /*0070*/  UMOV UR5, URZ ;  /* 0x000000ff00057c82 */ /* 0x000fd40008000000 */
.L_x_0:
[----:B------:R-:W-:Y:S02]  /*0080*/  UIMAD UR6, UR5, 0x1e0, UR4 ;  /* 0x000001e0050678a4 */ /* 0x000fe4000f8e0204 */
[----:B------:R-:W-:Y:S02]  /*0090*/  UIADD3 UR5, UPT, UPT, UR5, 0x1, URZ ;  /* 0x0000000105057890 */ /* 0x000fe4000fffe0ff */
[----:B------:R-:W-:Y:S02]  /*00a0*/  ULEA UR6, UR6, UR14, 0x2 ;  /* 0x0000000e06067291 */ /* 0x000fe4000f8e10ff */
[----:B------:R-:W-:-:S07]  /*00b0*/  UISETP.NE.AND UP0, UPT, UR5, 0x5, UPT ;  /* 0x000000050500788c */ /* 0x000fce000bf05270 */
[----:B------:R-:W-:Y:S04]  /*00c0*/  STL.128 [UR6], RZ ;  /* 0x000000ffff007987 */ /* 0x000fe80008100c06 */
[----:B------:R-:W-:Y:S04]  /*00d0*/  STL.128 [UR6+0x10], RZ ;  /* 0x000010ffff007987 */ /* 0x000fe80008100c06 */
        /* <DEDUP_REMOVED lines=117> */
[----:B------:R-:W-:Y:S01]  /*0830*/  STL.128 [UR6+0x770], RZ ;  /* 0x000770ffff007987 */ /* 0x000fe20008100c06 */
[----:B------:R-:W-:Y:S05]  /*0840*/  BRA.U UP0, `(.L_x_0) ;  /* 0xfffffff9000c7547 */ /* 0x000fea000b83ffff */
[----:B------:R-:W-:Y:S01]  /*0850*/  UPLOP3.LUT UP0, UPT, UPT, UPT, UPT, 0x40, 0x4 ;  /* 0x000000000004789c */ /* 0x000fe20003f0e870 */
[----:B------:R-:W-:Y:S01]  /*0860*/  UMOV UR4, 0x960 ;  /* 0x0000096000047882 */ /* 0x000fe20000000000 */
[----:B------:R-:W-:Y:S09]  /*0870*/  BRA.U UP1, `(.L_x_1) ;  /* 0xfffffff501f87547 */ /* 0x000ff2000b83ffff */
[----:B------:R-:W0:Y:S01]  /*0880*/  S2R R2, SR_CTAID.X ;  /* 0x0000000000027919 */ /* 0x000e220000002500 */
[----:B------:R-:W1:Y:S01]  /*0890*/  LDCU.64 UR10, c[0x0][0x358] ;  /* 0x00006b00ff0a77ac */ /* 0x000e620008000a00 */
[----:B------:R-:W-:-:S05]  /*08a0*/  UMOV UR4, URZ ;  /* 0x000000ff00047c82 */ /* 0x000fca0008000000 */
.L_x_12:
[----:B------:R-:W2:Y:S01]  /*08b0*/  S2R R0, SR_TID.X ;  /* 0x0000000000007919 */ /* 0x000ea20000002100 */
[----:B------:R-:W-:Y:S01]  /*08c0*/  USHF.L.U32 UR5, UR4, 0x2, URZ ;  /* 0x0000000204057899 */ /* 0x000fe200080006ff */
[----:B------:R-:W3:Y:S01]  /*08d0*/  LDCU.64 UR12, c[0x0][0x380] ;  /* 0x00007000ff0c77ac */ /* 0x000ee20008000a00 */
[----:B--2---:R-:W-:-:S05]  /*08e0*/  SHF.L.U32 R3, R0, 0xb, RZ ;  /* 0x0000000b00037819 */ /* 0x004fca00000006ff */
[----:B0-----:R-:W-:Y:S02]  /*08f0*/  IMAD R14, R2, 0x1c200, R3 ;  /* 0x0001c200020e7824 */ /* 0x001fe400078e0203 */
[----:B------:R-:W-:Y:S01]  /*0900*/  HFMA2 R3, -RZ, RZ, 0, 0 ;  /* 0x00000000ff037431 */ /* 0x000fe200000001ff */
[----:B------:R-:W-:Y:S02]  /*0910*/  BAR.SYNC.DEFER_BLOCKING 0x0 ;  /* 0x0000000000007b1d */ /* 0x000fe40000010000 */
[C---:B------:R-:W-:Y:S02]  /*0920*/  IADD3 R6, P0, PT, R14.reuse, UR5, RZ ;  /* 0x000000050e067c10 */ /* 0x040fe4000ff1e0ff */
[----:B------:R-:W-:Y:S02]  /*0930*/  IADD3 R14, PT, PT, R14, UR5, RZ ;  /* 0x000000050e0e7c10 */ /* 0x000fe4000fffe0ff */
[----:B---3--:R-:W-:-:S09]  /*0940*/  IADD3.X R15, PT, PT, RZ, RZ, RZ, P0, !PT ;  /* 0x000000ffff0f7210 */ /* 0x008fd200007fe4ff */
.L_x_4:
[----:B------:R-:W-:Y:S01]  /*0950*/  IMAD R5, R3, 0xc, R0 ;  /* 0x0000000c03057824 */ /* 0x000fe200078e0200 */
[----:B------:R-:W-:Y:S04]  /*0960*/  BSSY.RECONVERGENT B0, `(.L_x_2) ;  /* 0x0000079000007945 */ /* 0x000fe80003800200 */
[----:B------:R-:W-:-:S04]  /*0970*/  SHF.L.U32 R17, R5, 0x3, RZ ;  /* 0x0000000305117819 */ /* 0x000fc800000006ff */
[----:B------:R-:W-:-:S13]  /*0980*/  ISETP.GT.U32.AND P0, PT, R17, 0x1c1, PT ;  /* 0x000001c11100780c */ /* 0x000fda0003f04070 */
[----:B0--34-:R-:W-:Y:S05]  /*0990*/  @P0 BRA `(.L_x_3) ;  /* 0x0000000400d40947 */ /* 0x019fea0003800000 */
[----:B------:R-:W-:Y:S02]  /*09a0*/  SHF.L.U32 R4, R0, 0x5, RZ ;  /* 0x0000000500047819 */ /* 0x000fe400000006ff */
[----:B------:R-:W-:Y:S01]  /*09b0*/  ISETP.GT.U32.AND P0, PT, R5, 0x38, PT ;  /* 0x000000380500780c */ /* 0x000fe20003f04070 */
[C---:B------:R-:W-:Y:S02]  /*09c0*/  IMAD R5, R3.reuse, 0x6000, RZ ;  /* 0x0000600003057824 */ /* 0x040fe400078e02ff */
[----:B------:R-:W-:-:S03]  /*09d0*/  IMAD R13, R3, 0x180, R4 ;  /* 0x00000180030d7824 */ /* 0x000fc600078e0204 */
[----:B------:R-:W-:Y:S02]  /*09e0*/  IADD3 R5, P1, PT, R5, R6, RZ ;  /* 0x0000000605057210 */ /* 0x000fe40007f3e0ff */
[C---:B------:R-:W-:Y:S02]  /*09f0*/  ISETP.GT.U32.OR P3, PT, R13.reuse, 0x707, P0 ;  /* 0x000007070d00780c */ /* 0x040fe40000764470 */
[----:B------:R-:W-:Y:S02]  /*0a00*/  ISETP.GT.U32.OR P2, PT, R13, 0x706, P0 ;  /* 0x000007060d00780c */ /* 0x000fe40000744470 */
[----:B------:R-:W-:Y:S02]  /*0a10*/  IADD3.X R10, PT, PT, RZ, R15, RZ, P1, !PT ;  /* 0x0000000fff0a7210 */ /* 0x000fe40000ffe4ff */
[----:B------:R-:W-:-:S04]  /*0a20*/  LEA R4, P1, R5, UR12, 0x2 ;  /* 0x0000000c05047c11 */ /* 0x000fc8000f8210ff */
[----:B------:R-:W-:-:S03]  /*0a30*/  LEA.HI.X R5, R5, UR13, R10, 0x2, P1 ;  /* 0x0000000d05057c11 */ /* 0x000fc600088f140a */
[----:B------:R-:W0:Y:S01]  /*0a40*/  @!P3 LDC.64 R8, c[0x0][0x380] ;  /* 0x0000e000ff08bb82 */ /* 0x000e220000000a00 */
[----:B------:R-:W-:-:S04]  /*0a50*/  @!P3 IMAD R7, R3, 0x6000, R14 ;  /* 0x000060000307b824 */ /* 0x000fc800078e020e */
[----:B0-----:R-:W-:Y:S02]  /*0a60*/  @!P3 IMAD.WIDE.U32 R8, R7, 0x4, R8 ;  /* 0x000000040708b825 */ /* 0x001fe400078e0008 */
[----:B-1----:R-:W2:Y:S04]  /*0a70*/  @!P2 LDG.E.CONSTANT R7, desc[UR10][R4.64+0x4] ;  /* 0x0000040a0407a981 */ /* 0x002ea8000c1e9900 */
[----:B------:R-:W3:Y:S01]  /*0a80*/  @!P3 LDG.E.CONSTANT R8, desc[UR10][R8.64] ;  /* 0x0000000a0808b981 */ /* 0x000ee2000c1e9900 */
[----:B------:R-:W0:Y:S01]  /*0a90*/  S2UR UR6, SR_CgaCtaId ;  /* 0x00000000000679c3 */ /* 0x000e220000008800 */
[----:B------:R-:W-:Y:S01]  /*0aa0*/  UMOV UR5, 0x400 ;  /* 0x0000040000057882 */ /* 0x000fe20000000000 */
[C---:B------:R-:W-:Y:S02]  /*0ab0*/  ISETP.GT.U32.OR P6, PT, R13.reuse, 0x704, P0 ;  /* 0x000007040d00780c */ /* 0x040fe400007c4470 */
[----:B------:R-:W-:-:S02]  /*0ac0*/  ISETP.GT.U32.OR P5, PT, R13, 0x703, P0 ;  /* 0x000007030d00780c */ /* 0x000fc400007a4470 */
[C---:B------:R-:W-:Y:S02]  /*0ad0*/  ISETP.GT.U32.OR P4, PT, R13.reuse, 0x702, P0 ;  /* 0x000007020d00780c */ /* 0x040fe40000784470 */
[----:B------:R-:W-:-:S07]  /*0ae0*/  ISETP.GT.U32.OR P1, PT, R13, 0x705, P0 ;  /* 0x000007050d00780c */ /* 0x000fce0000724470 */
[----:B------:R-:W4:Y:S04]  /*0af0*/  @!P6 LDG.E.CONSTANT R10, desc[UR10][R4.64+0xc] ;  /* 0x00000c0a040ae981 */ /* 0x000f28000c1e9900 */
[----:B------:R-:W5:Y:S04]  /*0b00*/  @!P5 LDG.E.CONSTANT R11, desc[UR10][R4.64+0x400] ;  /* 0x0004000a040bd981 */ /* 0x000f68000c1e9900 */
[----:B------:R-:W5:Y:S01]  /*0b10*/  @!P4 LDG.E.CONSTANT R12, desc[UR10][R4.64+0x404] ;  /* 0x0004040a040cc981 */ /* 0x000f62000c1e9900 */
[----:B0-----:R-:W-:-:S03]  /*0b20*/  ULEA UR5, UR6, UR5, 0x18 ;  /* 0x0000000506057291 */ /* 0x001fc6000f8ec0ff */
[----:B------:R-:W5:Y:S03]  /*0b30*/  @!P1 LDG.E.CONSTANT R9, desc[UR10][R4.64+0x8] ;  /* 0x0000080a04099981 */ /* 0x000f66000c1e9900 */
[----:B------:R-:W-:-:S05]  /*0b40*/  LEA R16, R13, UR5, 0x2 ;  /* 0x000000050d107c11 */ /* 0x000fca000f8e10ff */
[----:B--2---:R0:W-:Y:S01]  /*0b50*/  @!P2 STS [R16+0x4], R7 ;  /* 0x000004071000a388 */ /* 0x0041e20000000800 */
[----:B------:R-:W-:-:S03]  /*0b60*/  ISETP.GT.U32.OR P2, PT, R13, 0x700, P0 ;  /* 0x000007000d00780c */ /* 0x000fc60000744470 */
[----:B---3--:R1:W-:Y:S01]  /*0b70*/  @!P3 STS [R16], R8 ;  /* 0x000000081000b388 */ /* 0x0083e20000000800 */
[----:B------:R-:W-:-:S09]  /*0b80*/  ISETP.GT.U32.OR P3, PT, R13, 0x701, P0 ;  /* 0x000007010d00780c */ /* 0x000fd20000764470 */
[----:B0-----:R-:W2:Y:S04]  /*0b90*/  @!P2 LDG.E.CONSTANT R7, desc[UR10][R4.64+0x40c] ;  /* 0x00040c0a0407a981 */ /* 0x001ea8000c1e9900 */
[----:B-1----:R-:W3:Y:S04]  /*0ba0*/  @!P3 LDG.E.CONSTANT R8, desc[UR10][R4.64+0x408] ;  /* 0x0004080a0408b981 */ /* 0x002ee8000c1e9900 */
[----:B----4-:R0:W-:Y:S04]  /*0bb0*/  @!P6 STS [R16+0xc], R10 ;  /* 0x00000c0a1000e388 */ /* 0x0101e80000000800 */
[----:B-----5:R0:W-:Y:S04]  /*0bc0*/  @!P5 STS [R16+0x10], R11 ;  /* 0x0000100b1000d388 */ /* 0x0201e80000000800 */
[----:B------:R0:W-:Y:S04]  /*0bd0*/  @!P4 STS [R16+0x14], R12 ;  /* 0x0000140c1000c388 */ /* 0x0001e80000000800 */
[----:B------:R0:W-:Y:S01]  /*0be0*/  @!P1 STS [R16+0x8], R9 ;  /* 0x0000080910009388 */ /* 0x0001e20000000800 */
[----:B------:R-:W-:-:S03]  /*0bf0*/  ISETP.GT.U32.AND P1, PT, R17, 0x1bf, PT ;  /* 0x000001bf1100780c */ /* 0x000fc60003f24070 */
[----:B--2---:R0:W-:Y:S04]  /*0c00*/  @!P2 STS [R16+0x1c], R7 ;  /* 0x00001c071000a388 */ /* 0x0041e80000000800 */
[----:B---3--:R0:W-:Y:S06]  /*0c10*/  @!P3 STS [R16+0x18], R8 ;  /* 0x000018081000b388 */ /* 0x0081ec0000000800 */
[----:B------:R-:W-:Y:S05]  /*0c20*/  @P1 BRA `(.L_x_3) ;  /* 0x0000000400301947 */ /* 0x000fea0003800000 */
[C---:B------:R-:W-:Y:S02]  /*0c30*/  ISETP.GT.U32.OR P3, PT, R13.reuse, 0x6ff, P0 ;  /* 0x000006ff0d00780c */ /* 0x040fe40000764470 */
[----:B------:R-:W-:-:S11]  /*0c40*/  ISETP.GT.U32.OR P2, PT, R13, 0x6fe, P0 ;  /* 0x000006fe0d00780c */ /* 0x000fd60000744470 */
[----:B0-----:R-:W2:Y:S04]  /*0c50*/  @!P3 LDG.E.CONSTANT R7, desc[UR10][R4.64+0x800] ;  /* 0x0008000a0407b981 */ /* 0x001ea8000c1e9900 */
[----:B------:R-:W3:Y:S01]  /*0c60*/  @!P2 LDG.E.CONSTANT R8, desc[UR10][R4.64+0x804] ;  /* 0x0008040a0408a981 */ /* 0x000ee2000c1e9900 */
[C---:B------:R-:W-:Y:S02]  /*0c70*/  ISETP.GT.U32.OR P6, PT, R13.reuse, 0x6fc, P0 ;  /* 0x000006fc0d00780c */ /* 0x040fe400007c4470 */
[C---:B------:R-:W-:Y:S02]  /*0c80*/  ISETP.GT.U32.OR P5, PT, R13.reuse, 0x6fb, P0 ;  /* 0x000006fb0d00780c */ /* 0x040fe400007a4470 */
[C---:B------:R-:W-:Y:S02]  /*0c90*/  ISETP.GT.U32.OR P4, PT, R13.reuse, 0x6fa, P0 ;  /* 0x000006fa0d00780c */ /* 0x040fe40000784470 */
[----:B------:R-:W-:-:S07]  /*0ca0*/  ISETP.GT.U32.OR P1, PT, R13, 0x6fd, P0 ;  /* 0x000006fd0d00780c */ /* 0x000fce0000724470 */
[----:B------:R-:W4:Y:S04]  /*0cb0*/  @!P6 LDG.E.CONSTANT R10, desc[UR10][R4.64+0x80c] ;  /* 0x00080c0a040ae981 */ /* 0x000f28000c1e9900 */
[----:B------:R-:W5:Y:S04]  /*0cc0*/  @!P5 LDG.E.CONSTANT R11, desc[UR10][R4.64+0xc00] ;  /* 0x000c000a040bd981 */ /* 0x000f68000c1e9900 */
[----:B------:R-:W5:Y:S04]  /*0cd0*/  @!P4 LDG.E.CONSTANT R12, desc[UR10][R4.64+0xc04] ;  /* 0x000c040a040cc981 */ /* 0x000f68000c1e9900 */
[----:B------:R-:W5:Y:S04]  /*0ce0*/  @!P1 LDG.E.CONSTANT R9, desc[UR10][R4.64+0x808] ;  /* 0x0008080a04099981 */ /* 0x000f68000c1e9900 */
[----:B--2---:R0:W-:Y:S01]  /*0cf0*/  @!P3 STS [R16+0x20], R7 ;  /* 0x000020071000b388 */ /* 0x0041e20000000800 */
[----:B------:R-:W-:-:S03]  /*0d00*/  ISETP.GT.U32.OR P3, PT, R13, 0x6f9, P0 ;  /* 0x000006f90d00780c */ /* 0x000fc60000764470 */
[----:B---3--:R1:W-:Y:S01]  /*0d10*/  @!P2 STS [R16+0x24], R8 ;  /* 0x000024081000a388 */ /* 0x0083e20000000800 */
        /* <DEDUP_REMOVED lines=13> */
[----:B----4-:R-:W2:Y:S04]  /*0df0*/  @!P3 LDG.E.CONSTANT R7, desc[UR10][R4.64+0x1000] ;  /* 0x0010000a0407b981 */ /* 0x010ea8000c1e9900 */
        /* <DEDUP_REMOVED lines=23> */
[----:B------:R-:W-:-:S13]  /*0f70*/  ISETP.GT.U32.OR P1, PT, R13, 0x6ee, P0 ;  /* 0x000006ee0d00780c */ /* 0x000fda0000724470 */
[----:B0-----:R-:W2:Y:S01]  /*0f80*/  @!P1 LDG.E.CONSTANT R7, desc[UR10][R4.64+0x1804] ;  /* 0x0018040a04079981 */ /* 0x001ea2000c1e9900 */
[C---:B------:R-:W-:Y:S02]  /*0f90*/  ISETP.GT.U32.OR P6, PT, R13.reuse, 0x6ed, P0 ;  /* 0x000006ed0d00780c */ /* 0x040fe400007c4470 */
[C---:B------:R-:W-:Y:S02]  /*0fa0*/  ISETP.GT.U32.OR P5, PT, R13.reuse, 0x6ec, P0 ;  /* 0x000006ec0d00780c */ /* 0x040fe400007a4470 */
[C---:B------:R-:W-:Y:S02]  /*0fb0*/  ISETP.GT.U32.OR P4, PT, R13.reuse, 0x6eb, P0 ;  /* 0x000006eb0d00780c */ /* 0x040fe40000784470 */
[C---:B------:R-:W-:Y:S02]  /*0fc0*/  ISETP.GT.U32.OR P3, PT, R13.reuse, 0x6ea, P0 ;  /* 0x000006ea0d00780c */ /* 0x040fe40000764470 */
[----:B------:R-:W-:-:S05]  /*0fd0*/  ISETP.GT.U32.OR P2, PT, R13, 0x6e9, P0 ;  /* 0x000006e90d00780c */ /* 0x000fca0000744470 */
[----:B------:R-:W3:Y:S04]  /*0fe0*/  @!P6 LDG.E.CONSTANT R8, desc[UR10][R4.64+0x1808] ;  /* 0x0018080a0408e981 */ /* 0x000ee8000c1e9900 */
[----:B------:R-:W4:Y:S04]  /*0ff0*/  @!P5 LDG.E.CONSTANT R9, desc[UR10][R4.64+0x180c] ;  /* 0x00180c0a0409d981 */ /* 0x000f28000c1e9900 */
[----:B------:R-:W5:Y:S04]  /*1000*/  @!P4 LDG.E.CONSTANT R10, desc[UR10][R4.64+0x1c00] ;  /* 0x001c000a040ac981 */ /* 0x000f68000c1e9900 */
[----:B------:R-:W5:Y:S04]  /*1010*/  @!P3 LDG.E.CONSTANT R11, desc[UR10][R4.64+0x1c04] ;  /* 0x001c040a040bb981 */ /* 0x000f68000c1e9900 */
[----:B------:R-:W5:Y:S04]  /*1020*/  @!P2 LDG.E.CONSTANT R12, desc[UR10][R4.64+0x1c08] ;  /* 0x001c080a040ca981 */ /* 0x000f68000c1e9900 */
[----:B--2---:R0:W-:Y:S01]  /*1030*/  @!P1 STS [R16+0x64], R7 ;  /* 0x0000640710009388 */ /* 0x0041e20000000800 */
[----:B------:R-:W-:-:S02]  /*1040*/  ISETP.GT.U32.OR P1, PT, R13, 0x6ef, P0 ;  /* 0x000006ef0d00780c */ /* 0x000fc40000724470 */
[----:B------:R-:W-:-:S11]  /*1050*/  ISETP.GT.U32.OR P0, PT, R13, 0x6e8, P0 ;  /* 0x000006e80d00780c */ /* 0x000fd60000704470 */
[----:B0-----:R-:W2:Y:S04]  /*1060*/  @!P1 LDG.E.CONSTANT R7, desc[UR10][R4.64+0x1800] ;  /* 0x0018000a04079981 */ /* 0x001ea8000c1e9900 */
[----:B------:R-:W2:Y:S04]  /*1070*/  @!P0 LDG.E.CONSTANT R13, desc[UR10][R4.64+0x1c0c] ;  /* 0x001c0c0a040d8981 */ /* 0x000ea8000c1e9900 */
[----:B---3--:R3:W-:Y:S04]  /*1080*/  @!P6 STS [R16+0x68], R8 ;  /* 0x000068081000e388 */ /* 0x0087e80000000800 */
[----:B----4-:R3:W-:Y:S04]  /*1090*/  @!P5 STS [R16+0x6c], R9 ;  /* 0x00006c091000d388 */ /* 0x0107e80000000800 */
[----:B-----5:R3:W-:Y:S04]  /*10a0*/  @!P4 STS [R16+0x70], R10 ;  /* 0x0000700a1000c388 */ /* 0x0207e80000000800 */
[----:B------:R3:W-:Y:S04]  /*10b0*/  @!P3 STS [R16+0x74], R11 ;  /* 0x0000740b1000b388 */ /* 0x0007e80000000800 */
[----:B------:R3:W-:Y:S04]  /*10c0*/  @!P2 STS [R16+0x78], R12 ;  /* 0x0000780c1000a388 */ /* 0x0007e80000000800 */
[----:B--2---:R3:W-:Y:S04]  /*10d0*/  @!P1 STS [R16+0x60], R7 ;  /* 0x0000600710009388 */ /* 0x0047e80000000800 */
[----:B------:R3:W-:Y:S02]  /*10e0*/  @!P0 STS [R16+0x7c], R13 ;  /* 0x00007c0d10008388 */ /* 0x0007e40000000800 */
.L_x_3:
[----:B-1----:R-:W-:Y:S05]  /*10f0*/  BSYNC.RECONVERGENT B0 ;  /* 0x0000000000007941 */ /* 0x002fea0003800200 */
.L_x_2:
[----:B------:R-:W-:-:S04]  /*1100*/  IADD3 R3, PT, PT, R3, 0x1, RZ ;  /* 0x0000000103037810 */ /* 0x000fc80007ffe0ff */
[----:B------:R-:W-:-:S13]  /*1110*/  ISETP.NE.AND P0, PT, R3, 0x5, PT ;  /* 0x000000050300780c */ /* 0x000fda0003f05270 */
[----:B------:R-:W-:Y:S05]  /*1120*/  @P0 BRA `(.L_x_4) ;  /* 0xfffffff800080947 */ /* 0x000fea000383ffff */
[----:B------:R-:W1:Y:S01]  /*1130*/  LDC.64 R4, c[0x0][0x388] ;  /* 0x0000e200ff047b82 */ /* 0x000e620000000a00 */
[----:B------:R-:W-:Y:S02]  /*1140*/  MOV R49, UR4 ;  /* 0x0000000400317c02 */ /* 0x000fe40008000f00 */
[----:B------:R-:W-:Y:S02]  /*1150*/  ISETP.GT.U32.AND P0, PT, R0, 0x7, PT ;  /* 0x000000070000780c */ /* 0x000fe40003f04070 */
[----:B------:R-:W-:-:S04]  /*1160*/  LEA R49, R49, R0, 0x7 ;  /* 0x0000000031317211 */ /* 0x000fc800078e38ff */
[----:B------:R-:W-:-:S05]  /*1170*/  SHF.L.U32 R49, R49, 0x2, RZ ;  /* 0x0000000231317819 */ /* 0x000fca00000006ff */
[----:B-1----:R-:W-:-:S05]  /*1180*/  IMAD.WIDE.U32 R48, R49, 0x4, R4 ;  /* 0x0000000431307825 */ /* 0x002fca00078e0004 */
[----:B------:R-:W2:Y:S04]  /*1190*/  LDG.E.CONSTANT R4, desc[UR10][R48.64] ;  /* 0x0000000a30047981 */ /* 0x000ea8000c1e9900 */
[----:B------:R-:W2:Y:S04]  /*11a0*/  LDG.E.CONSTANT R5, desc[UR10][R48.64+0x4] ;  /* 0x0000040a30057981 */ /* 0x000ea8000c1e9900 */
[----:B------:R-:W2:Y:S04]  /*11b0*/  LDG.E.CONSTANT R6, desc[UR10][R48.64+0x8] ;  /* 0x0000080a30067981 */ /* 0x000ea8000c1e9900 */
[----:B0--34-:R-:W2:Y:S04]  /*11c0*/  LDG.E.CONSTANT R7, desc[UR10][R48.64+0xc] ;  /* 0x00000c0a30077981 */ /* 0x019ea8000c1e9900 */
[----:B------:R-:W3:Y:S04]  /*11d0*/  LDG.E.CONSTANT R8, desc[UR10][R48.64+0xc0] ;  /* 0x0000c00a30087981 */ /* 0x000ee8000c1e9900 */
[----:B------:R-:W3:Y:S04]  /*11e0*/  LDG.E.CONSTANT R9, desc[UR10][R48.64+0xc4] ;  /* 0x0000c40a30097981 */ /* 0x000ee8000c1e9900 */
[----:B------:R-:W3:Y:S04]  /*11f0*/  LDG.E.CONSTANT R10, desc[UR10][R48.64+0xc8] ;  /* 0x0000c80a300a7981 */ /* 0x000ee8000c1e9900 */
[----:B------:R-:W3:Y:S04]  /*1200*/  LDG.E.CONSTANT R11, desc[UR10][R48.64+0xcc] ;  /* 0x0000cc0a300b7981 */ /* 0x000ee8000c1e9900 */
[----:B------:R-:W4:Y:S04]  /*1210*/  LDG.E.CONSTANT R12, desc[UR10][R48.64+0x180] ;  /* 0x0001800a300c7981 */ /* 0x000f28000c1e9900 */
[----:B------:R-:W4:Y:S04]  /*1220*/  LDG.E.CONSTANT R13, desc[UR10][R48.64+0x184] ;  /* 0x0001840a300d7981 */ /* 0x000f28000c1e9900 */
[----:B------:R-:W4:Y:S04]  /*1230*/  LDG.E.CONSTANT R14, desc[UR10][R48.64+0x188] ;  /* 0x0001880a300e7981 */ /* 0x000f28000c1e9900 */
[----:B------:R-:W4:Y:S04]  /*1240*/  LDG.E.CONSTANT R15, desc[UR10][R48.64+0x18c] ;  /* 0x00018c0a300f7981 */ /* 0x000f28000c1e9900 */
[----:B------:R-:W5:Y:S04]  /*1250*/  LDG.E.CONSTANT R16, desc[UR10][R48.64+0x240] ;  /* 0x0002400a30107981 */ /* 0x000f68000c1e9900 */
        /* <DEDUP_REMOVED lines=27> */
[----:B------:R-:W5:Y:S04]  /*1410*/  @!P0 LDG.E.CONSTANT R44, desc[UR10][R48.64+0x780] ;  /* 0x0007800a302c8981 */ /* 0x000f68000c1e9900 */
[----:B------:R-:W5:Y:S04]  /*1420*/  @!P0 LDG.E.CONSTANT R45, desc[UR10][R48.64+0x784] ;  /* 0x0007840a302d8981 */ /* 0x000f68000c1e9900 */
[----:B------:R-:W5:Y:S04]  /*1430*/  @!P0 LDG.E.CONSTANT R46, desc[UR10][R48.64+0x788] ;  /* 0x0007880a302e8981 */ /* 0x000f68000c1e9900 */
[----:B------:R-:W5:Y:S01]  /*1440*/  @!P0 LDG.E.CONSTANT R47, desc[UR10][R48.64+0x78c] ;  /* 0x00078c0a302f8981 */ /* 0x000f62000c1e9900 */
[----:B------:R-:W0:Y:S01]  /*1450*/  S2UR UR6, SR_CgaCtaId ;  /* 0x00000000000679c3 */ /* 0x000e220000008800 */
[----:B------:R-:W-:-:S02]  /*1460*/  UMOV UR5, 0x400 ;  /* 0x0000040000057882 */ /* 0x000fc40000000000 */
[----:B------:R-:W-:-:S04]  /*1470*/  UIADD3 UR5, UPT, UPT, UR5, 0x1c20, URZ ;  /* 0x00001c2005057890 */ /* 0x000fc8000fffe0ff */
[----:B0-----:R-:W-:-:S06]  /*1480*/  ULEA UR5, UR6, UR5, 0x18 ;  /* 0x0000000506057291 */ /* 0x001fcc000f8ec0ff */
[----:B------:R-:W-:Y:S01]  /*1490*/  LEA R3, R0, UR5, 0x4 ;  /* 0x0000000500037c11 */ /* 0x000fe2000f8e20ff */
[----:B------:R-:W-:-:S04]  /*14a0*/  UMOV UR5, URZ ;  /* 0x000000ff00057c82 */ /* 0x000fc80008000000 */
[----:B--2---:R0:W-:Y:S04]  /*14b0*/  STS.128 [R3], R4 ;  /* 0x0000000403007388 */ /* 0x0041e80000000c00 */
[----:B---3--:R0:W-:Y:S04]  /*14c0*/  STS.128 [R3+0xc0], R8 ;  /* 0x0000c00803007388 */ /* 0x0081e80000000c00 */
[----:B----4-:R0:W-:Y:S04]  /*14d0*/  STS.128 [R3+0x180], R12 ;  /* 0x0001800c03007388 */ /* 0x0101e80000000c00 */
[----:B-----5:R0:W-:Y:S04]  /*14e0*/  STS.128 [R3+0x240], R16 ;  /* 0x0002401003007388 */ /* 0x0201e80000000c00 */
[----:B------:R0:W-:Y:S04]  /*14f0*/  STS.128 [R3+0x300], R20 ;  /* 0x0003001403007388 */ /* 0x0001e80000000c00 */
[----:B------:R0:W-:Y:S04]  /*1500*/  STS.128 [R3+0x3c0], R24 ;  /* 0x0003c01803007388 */ /* 0x0001e80000000c00 */
[----:B------:R0:W-:Y:S04]  /*1510*/  STS.128 [R3+0x480], R28 ;  /* 0x0004801c03007388 */ /* 0x0001e80000000c00 */
[----:B------:R0:W-:Y:S04]  /*1520*/  STS.128 [R3+0x540], R32 ;  /* 0x0005402003007388 */ /* 0x0001e80000000c00 */
[----:B------:R0:W-:Y:S04]  /*1530*/  STS.128 [R3+0x600], R36 ;  /* 0x0006002403007388 */ /* 0x0001e80000000c00 */
[----:B------:R0:W-:Y:S04]  /*1540*/  STS.128 [R3+0x6c0], R40 ;  /* 0x0006c02803007388 */ /* 0x0001e80000000c00 */
[----:B------:R0:W-:Y:S01]  /*1550*/  @!P0 STS.128 [R3+0x780], R44 ;  /* 0x0007802c03008388 */ /* 0x0001e20000000c00 */
[----:B------:R-:W-:Y:S06]  /*1560*/  BAR.SYNC.DEFER_BLOCKING 0x0 ;  /* 0x0000000000007b1d */ /* 0x000fec0000010000 */
.L_x_11:
[----:B------:R-:W1:Y:S01]  /*1570*/  S2UR UR7, SR_CgaCtaId ;  /* 0x00000000000779c3 */ /* 0x000e620000008800 */
[----:B------:R-:W-:Y:S01]  /*1580*/  UMOV UR6, 0x400 ;  /* 0x0000040000067882 */ /* 0x000fe20000000000 */
[----:B0-----:R-:W-:Y:S01]  /*1590*/  SHF.L.U32 R3, R0, 0x5, RZ ;  /* 0x0000000500037819 */ /* 0x001fe200000006ff */
[----:B------:R-:W-:Y:S01]  /*15a0*/  UIADD3 UR6, UPT, UPT, UR6, 0x1c20, URZ ;  /* 0x00001c2006067890 */ /* 0x000fe2000fffe0ff */
[----:B------:R-:W-:Y:S01]  /*15b0*/  MOV R4, UR5 ;  /* 0x0000000500047c02 */ /* 0x000fe20008000f00 */
[----:B------:R-:W-:Y:S01]  /*15c0*/  HFMA2 R37, -RZ, RZ, 0, 1.78813934326171875e-05 ;  /* 0x0000012cff257431 */ /* 0x000fe200000001ff */
[----:B------:R-:W-:Y:S01]  /*15d0*/  LOP3.LUT R3, R3, 0x60, RZ, 0xc0, !PT ;  /* 0x0000006003037812 */ /* 0x000fe200078ec0ff */
[----:B------:R-:W-:Y:S01]  /*15e0*/  UPLOP3.LUT UP0, UPT, UPT, UPT, UPT, 0x80, 0x8 ;  /* 0x000000000008789c */ /* 0x000fe20003f0f070 */
[----:B------:R-:W-:Y:S02]  /*15f0*/  SHF.R.U32.HI R60, RZ, 0x2, R0 ;  /* 0x00000002ff3c7819 */ /* 0x000fe40000011600 */
[----:B------:R-:W-:-:S03]  /*1600*/  LEA R3, R4, R3, 0x7 ;  /* 0x0000000304037211 */ /* 0x000fc600078e38ff */
[----:B------:R-:W-:Y:S01]  /*1610*/  IMAD R60, R60, R37, UR5 ;  /* 0x000000053c3c7e24 */ /* 0x000fe2000f8e0225 */
[----:B------:R-:W-:-:S04]  /*1620*/  UIADD3 UR5, UPT, UPT, UR5, 0x1, URZ ;  /* 0x0000000105057890 */ /* 0x000fc8000fffe0ff */
[----:B------:R-:W-:Y:S02]  /*1630*/  UISETP.NE.AND UP2, UPT, UR5, 0x4, UPT ;  /* 0x000000040500788c */ /* 0x000fe4000bf45270 */
[----:B-1----:R-:W-:-:S06]  /*1640*/  ULEA UR6, UR7, UR6, 0x18 ;  /* 0x0000000607067291 */ /* 0x002fcc000f8ec0ff */
[----:B------:R-:W-:Y:S01]  /*1650*/  LEA R3, R3, UR6, 0x2 ;  /* 0x0000000603037c11 */ /* 0x000fe2000f8e10ff */
[----:B------:R-:W-:-:S04]  /*1660*/  UMOV UR6, URZ ;  /* 0x000000ff00067c82 */ /* 0x000fc80008000000 */
[----:B------:R0:W1:Y:S04]  /*1670*/  LDS.128 R4, [R3] ;  /* 0x0000000003047984 */ /* 0x0000680000000c00 */
[----:B------:R0:W2:Y:S04]  /*1680*/  LDS.128 R8, [R3+0x10] ;  /* 0x0000100003087984 */ /* 0x0000a80000000c00 */
[----:B------:R0:W3:Y:S04]  /*1690*/  LDS.128 R12, [R3+0x20] ;  /* 0x00002000030c7984 */ /* 0x0000e80000000c00 */
[----:B------:R0:W4:Y:S04]  /*16a0*/  LDS.128 R16, [R3+0x30] ;  /* 0x0000300003107984 */ /* 0x0001280000000c00 */
[----:B------:R0:W0:Y:S04]  /*16b0*/  LDS.128 R20, [R3+0x40] ;  /* 0x0000400003147984 */ /* 0x0000280000000c00 */
[----:B------:R0:W0:Y:S04]  /*16c0*/  LDS.128 R24, [R3+0x50] ;  /* 0x0000500003187984 */ /* 0x0000280000000c00 */
[----:B------:R0:W0:Y:S04]  /*16d0*/  LDS.128 R28, [R3+0x60] ;  /* 0x00006000031c7984 */ /* 0x0000280000000c00 */
[----:B------:R0:W0:Y:S02]  /*16e0*/  LDS.128 R32, [R3+0x70] ;  /* 0x0000700003207984 */ /* 0x0000240000000c00 */
.L_x_10:
[----:B------:R-:W5:Y:S01]  /*16f0*/  S2UR UR8, SR_CgaCtaId ;  /* 0x00000000000879c3 */ /* 0x000f620000008800 */
[----:B0-----:R-:W-:Y:S01]  /*1700*/  MOV R3, UR6 ;  /* 0x0000000600037c02 */ /* 0x001fe20008000f00 */
[----:B------:R-:W-:Y:S01]  /*1710*/  UMOV UR7, 0x400 ;  /* 0x0000040000077882 */ /* 0x000fe20000000000 */
[----:B------:R-:W-:Y:S02]  /*1720*/  UIMAD UR12, UR6, 0x960, URZ ;  /* 0x00000960060c78a4 */ /* 0x000fe4000f8e02ff */
[----:B------:R-:W-:Y:S01]  /*1730*/  UPLOP3.LUT UP1, UPT, UPT, UPT, UP0, 0x80, 0x8 ;  /* 0x000000000008789c */ /* 0x000fe20003f2f000 */
[----:B------:R-:W-:Y:S01]  /*1740*/  IMAD R3, R3, 0x384, R60 ;  /* 0x0000038403037824 */ /* 0x000fe200078e023c */
[----:B------:R-:W-:Y:S01]  /*1750*/  UMOV UR6, URZ ;  /* 0x000000ff00067c82 */ /* 0x000fe20008000000 */
[----:B-----5:R-:W-:-:S12]  /*1760*/  ULEA UR8, UR8, UR7, 0x18 ;  /* 0x0000000708087291 */ /* 0x020fd8000f8ec0ff */
.L_x_5:
[----:B------:R-:W-:-:S04]  /*1770*/  ULEA UR7, UR6, UR12, 0x5 ;  /* 0x0000000c06077291 */ /* 0x000fc8000f8e28ff */
[----:B------:R-:W-:-:S09]  /*1780*/  ULEA UR7, UR7, UR14, 0x2 ;  /* 0x0000000e07077291 */ /* 0x000fd2000f8e10ff */
[----:B0-----:R-:W1:Y:S04]  /*1790*/  LDL.128 R48, [UR7] ;  /* 0x00000007ff307983 */ /* 0x001e680008100c00 */
[----:B------:R-:W2:Y:S04]  /*17a0*/  LDL.128 R44, [UR7+0x10] ;  /* 0x00001007ff2c7983 */ /* 0x000ea80008100c00 */
[----:B------:R-:W3:Y:S04]  /*17b0*/  LDL.128 R36, [UR7+0x20] ;  /* 0x00002007ff247983 */ /* 0x000ee80008100c00 */
[----:B------:R-:W4:Y:S01]  /*17c0*/  LDL.128 R40, [UR7+0x30] ;  /* 0x00003007ff287983 */ /* 0x000f220008100c00 */
[----:B------:R-:W-:-:S04]  /*17d0*/  MOV R52, UR6 ;  /* 0x0000000600347c02 */ /* 0x000fc80008000f00 */
[----:B------:R-:W-:-:S04]  /*17e0*/  LEA R52, R52, R3, 0x2 ;  /* 0x0000000334347211 */ /* 0x000fc800078e10ff */
[----:B------:R-:W-:-:S05]  /*17f0*/  LEA R52, R52, UR8, 0x2 ;  /* 0x0000000834347c11 */ /* 0x000fca000f8e10ff */
[----:B------:R-:W1:Y:S02]  /*1800*/  LDS R61, [R52] ;  /* 0x00000000343d7984 */ /* 0x000e640000000800 */
[-C--:B-1----:R-:W-:Y:S01]  /*1810*/  FFMA R48, R4, R61.reuse, R48 ;  /* 0x0000003d04307223 */ /* 0x082fe20000000030 */
[-C--:B------:R-:W-:Y:S01]  /*1820*/  FFMA R49, R5, R61.reuse, R49 ;  /* 0x0000003d05317223 */ /* 0x080fe20000000031 */
[-C--:B------:R-:W-:Y:S01]  /*1830*/  FFMA R50, R6, R61.reuse, R50 ;  /* 0x0000003d06327223 */ /* 0x080fe20000000032 */
[-C--:B------:R-:W-:Y:S01]  /*1840*/  FFMA R51, R7, R61.reuse, R51 ;  /* 0x0000003d07337223 */ /* 0x080fe20000000033 */
[-C--:B--2---:R-:W-:Y:S01]  /*1850*/  FFMA R44, R8, R61.reuse, R44 ;  /* 0x0000003d082c7223 */ /* 0x084fe2000000002c */
[-C--:B------:R-:W-:Y:S01]  /*1860*/  FFMA R45, R9, R61.reuse, R45 ;  /* 0x0000003d092d7223 */ /* 0x080fe2000000002d */
[-C--:B------:R-:W-:Y:S01]  /*1870*/  FFMA R46, R10, R61.reuse, R46 ;  /* 0x0000003d0a2e7223 */ /* 0x080fe2000000002e */
[-C--:B------:R-:W-:Y:S01]  /*1880*/  FFMA R47, R11, R61.reuse, R47 ;  /* 0x0000003d0b2f7223 */ /* 0x080fe2000000002f */
[----:B------:R0:W-:Y:S01]  /*1890*/  STL.128 [UR7], R48 ;  /* 0x00000030ff007987 */ /* 0x0001e20008100c07 */
[-C--:B---3--:R-:W-:Y:S01]  /*18a0*/  FFMA R56, R12, R61.reuse, R36 ;  /* 0x0000003d0c387223 */ /* 0x088fe20000000024 */
[-C--:B------:R-:W-:Y:S01]  /*18b0*/  FFMA R57, R13, R61.reuse, R37 ;  /* 0x0000003d0d397223 */ /* 0x080fe20000000025 */
[-C--:B------:R-:W-:Y:S01]  /*18c0*/  FFMA R58, R14, R61.reuse, R38 ;  /* 0x0000003d0e3a7223 */ /* 0x080fe20000000026 */
[----:B------:R1:W-:Y:S01]  /*18d0*/  STL.128 [UR7+0x10], R44 ;  /* 0x0000102cff007987 */ /* 0x0003e20008100c07 */
[-C--:B------:R-:W-:Y:S01]  /*18e0*/  FFMA R59, R15, R61.reuse, R39 ;  /* 0x0000003d0f3b7223 */ /* 0x080fe20000000027 */
[-C--:B----4-:R-:W-:Y:S01]  /*18f0*/  FFMA R52, R16, R61.reuse, R40 ;  /* 0x0000003d10347223 */ /* 0x090fe20000000028 */
[-C--:B------:R-:W-:Y:S01]  /*1900*/  FFMA R53, R17, R61.reuse, R41 ;  /* 0x0000003d11357223 */ /* 0x080fe20000000029 */
[-C--:B------:R-:W-:Y:S01]  /*1910*/  FFMA R54, R18, R61.reuse, R42 ;  /* 0x0000003d12367223 */ /* 0x080fe2000000002a */
[----:B------:R-:W-:Y:S01]  /*1920*/  FFMA R55, R19, R61, R43 ;  /* 0x0000003d13377223 */ /* 0x000fe2000000002b */
[----:B------:R-:W2:Y:S04]  /*1930*/  LDL.128 R36, [UR7+0x40] ;  /* 0x00004007ff247983 */ /* 0x000ea80008100c00 */
[----:B0-----:R-:W3:Y:S04]  /*1940*/  LDL.128 R48, [UR7+0x50] ;  /* 0x00005007ff307983 */ /* 0x001ee80008100c00 */
[----:B-1----:R-:W4:Y:S04]  /*1950*/  LDL.128 R44, [UR7+0x60] ;  /* 0x00006007ff2c7983 */ /* 0x002f280008100c00 */
[----:B------:R-:W5:Y:S04]  /*1960*/  LDL.128 R40, [UR7+0x70] ;  /* 0x00007007ff287983 */ /* 0x000f680008100c00 */
[----:B------:R0:W-:Y:S04]  /*1970*/  STL.128 [UR7+0x20], R56 ;  /* 0x00002038ff007987 */ /* 0x0001e80008100c07 */
[----:B------:R0:W-:Y:S01]  /*1980*/  STL.128 [UR7+0x30], R52 ;  /* 0x00003034ff007987 */ /* 0x0001e20008100c07 */
[----:B------:R-:W-:-:S04]  /*1990*/  UIADD3 UR6, UPT, UPT, UR6, 0x1, URZ ;  /* 0x0000000106067890 */ /* 0x000fc8000fffe0ff */
[----:B------:R-:W-:Y:S01]  /*19a0*/  UISETP.NE.AND UP0, UPT, UR6, 0xf, UPT ;  /* 0x0000000f0600788c */ /* 0x000fe2000bf05270 */
[-C--:B--2---:R-:W-:Y:S01]  /*19b0*/  FFMA R36, R20, R61.reuse, R36 ;  /* 0x0000003d14247223 */ /* 0x084fe20000000024 */
[-C--:B------:R-:W-:Y:S01]  /*19c0*/  FFMA R37, R21, R61.reuse, R37 ;  /* 0x0000003d15257223 */ /* 0x080fe20000000025 */
[-C--:B------:R-:W-:Y:S01]  /*19d0*/  FFMA R38, R22, R61.reuse, R38 ;  /* 0x0000003d16267223 */ /* 0x080fe20000000026 */
[-C--:B------:R-:W-:Y:S01]  /*19e0*/  FFMA R39, R23, R61.reuse, R39 ;  /* 0x0000003d17277223 */ /* 0x080fe20000000027 */
[-C--:B---3--:R-:W-:Y:S01]  /*19f0*/  FFMA R48, R24, R61.reuse, R48 ;  /* 0x0000003d18307223 */ /* 0x088fe20000000030 */
[-C--:B------:R-:W-:Y:S01]  /*1a00*/  FFMA R49, R25, R61.reuse, R49 ;  /* 0x0000003d19317223 */ /* 0x080fe20000000031 */
[-C--:B------:R-:W-:Y:S01]  /*1a10*/  FFMA R50, R26, R61.reuse, R50 ;  /* 0x0000003d1a327223 */ /* 0x080fe20000000032 */
[-C--:B------:R-:W-:Y:S01]  /*1a20*/  FFMA R51, R27, R61.reuse, R51 ;  /* 0x0000003d1b337223 */ /* 0x080fe20000000033 */
[-C--:B----4-:R-:W-:Y:S01]  /*1a30*/  FFMA R44, R28, R61.reuse, R44 ;  /* 0x0000003d1c2c7223 */ /* 0x090fe2000000002c */
[-C--:B------:R-:W-:Y:S01]  /*1a40*/  FFMA R45, R29, R61.reuse, R45 ;  /* 0x0000003d1d2d7223 */ /* 0x080fe2000000002d */
[-C--:B------:R-:W-:Y:S01]  /*1a50*/  FFMA R46, R30, R61.reuse, R46 ;  /* 0x0000003d1e2e7223 */ /* 0x080fe2000000002e */
[-C--:B------:R-:W-:Y:S01]  /*1a60*/  FFMA R47, R31, R61.reuse, R47 ;  /* 0x0000003d1f2f7223 */ /* 0x080fe2000000002f */
[-C--:B-----5:R-:W-:Y:S01]  /*1a70*/  FFMA R40, R32, R61.reuse, R40 ;  /* 0x0000003d20287223 */ /* 0x0a0fe20000000028 */
[-C--:B------:R-:W-:Y:S01]  /*1a80*/  FFMA R41, R33, R61.reuse, R41 ;  /* 0x0000003d21297223 */ /* 0x080fe20000000029 */
[-C--:B------:R-:W-:Y:S01]  /*1a90*/  FFMA R42, R34, R61.reuse, R42 ;  /* 0x0000003d222a7223 */ /* 0x080fe2000000002a */
[----:B------:R-:W-:Y:S01]  /*1aa0*/  FFMA R43, R35, R61, R43 ;  /* 0x0000003d232b7223 */ /* 0x000fe2000000002b */
[----:B------:R0:W-:Y:S04]  /*1ab0*/  STL.128 [UR7+0x40], R36 ;  /* 0x00004024ff007987 */ /* 0x0001e80008100c07 */
[----:B------:R0:W-:Y:S04]  /*1ac0*/  STL.128 [UR7+0x50], R48 ;  /* 0x00005030ff007987 */ /* 0x0001e80008100c07 */
[----:B------:R0:W-:Y:S04]  /*1ad0*/  STL.128 [UR7+0x60], R44 ;  /* 0x0000602cff007987 */ /* 0x0001e80008100c07 */
[----:B------:R0:W-:Y:S01]  /*1ae0*/  STL.128 [UR7+0x70], R40 ;  /* 0x00007028ff007987 */ /* 0x0001e20008100c07 */
[----:B------:R-:W-:Y:S05]  /*1af0*/  BRA.U UP0, `(.L_x_5) ;  /* 0xfffffffd001c7547 */ /* 0x000fea000b83ffff */
[----:B------:R-:W-:-:S05]  /*1b00*/  UMOV UR6, URZ ;  /* 0x000000ff00067c82 */ /* 0x000fca0008000000 */
.L_x_6:
[----:B------:R-:W-:-:S04]  /*1b10*/  ULEA UR7, UR6, UR12, 0x5 ;  /* 0x0000000c06077291 */ /* 0x000fc8000f8e28ff */
[----:B------:R-:W-:-:S09]  /*1b20*/  ULEA UR7, UR7, UR14, 0x2 ;  /* 0x0000000e07077291 */ /* 0x000fd2000f8e10ff */
[----:B01----:R-:W2:Y:S04]  /*1b30*/  LDL.128 R48, [UR7+0x780] ;  /* 0x00078007ff307983 */ /* 0x003ea80008100c00 */
[----:B------:R-:W3:Y:S04]  /*1b40*/  LDL.128 R44, [UR7+0x790] ;  /* 0x00079007ff2c7983 */ /* 0x000ee80008100c00 */
[----:B------:R-:W4:Y:S04]  /*1b50*/  LDL.128 R36, [UR7+0x7a0] ;  /* 0x0007a007ff247983 */ /* 0x000f280008100c00 */
[----:B------:R-:W5:Y:S01]  /*1b60*/  LDL.128 R40, [UR7+0x7b0] ;  /* 0x0007b007ff287983 */ /* 0x000f620008100c00 */
[----:B------:R-:W-:-:S04]  /*1b70*/  MOV R52, UR6 ;  /* 0x0000000600347c02 */ /* 0x000fc80008000f00 */
[----:B------:R-:W-:-:S04]  /*1b80*/  LEA R52, R52, R3, 0x2 ;  /* 0x0000000334347211 */ /* 0x000fc800078e10ff */
[----:B------:R-:W-:-:S05]  /*1b90*/  LEA R52, R52, UR8, 0x2 ;  /* 0x0000000834347c11 */ /* 0x000fca000f8e10ff */
[----:B------:R-:W2:Y:S02]  /*1ba0*/  LDS R61, [R52+0xf0] ;  /* 0x0000f000343d7984 */ /* 0x000ea40000000800 */
        /* <DEDUP_REMOVED lines=8> */
[----:B------:R0:W-:Y:S01]  /*1c30*/  STL.128 [UR7+0x780], R48 ;  /* 0x00078030ff007987 */ /* 0x0001e20008100c07 */
[-C--:B----4-:R-:W-:Y:S01]  /*1c40*/  FFMA R56, R12, R61.reuse, R36 ;  /* 0x0000003d0c387223 */ /* 0x090fe20000000024 */
[-C--:B------:R-:W-:Y:S01]  /*1c50*/  FFMA R57, R13, R61.reuse, R37 ;  /* 0x0000003d0d397223 */ /* 0x080fe20000000025 */
[-C--:B------:R-:W-:Y:S01]  /*1c60*/  FFMA R58, R14, R61.reuse, R38 ;  /* 0x0000003d0e3a7223 */ /* 0x080fe20000000026 */
[----:B------:R1:W-:Y:S01]  /*1c70*/  STL.128 [UR7+0x790], R44 ;  /* 0x0007902cff007987 */ /* 0x0003e20008100c07 */
[-C--:B------:R-:W-:Y:S01]  /*1c80*/  FFMA R59, R15, R61.reuse, R39 ;  /* 0x0000003d0f3b7223 */ /* 0x080fe20000000027 */
[-C--:B-----5:R-:W-:Y:S01]  /*1c90*/  FFMA R52, R16, R61.reuse, R40 ;  /* 0x0000003d10347223 */ /* 0x0a0fe20000000028 */
        /* <DEDUP_REMOVED lines=33> */
.L_x_7:
        /* <DEDUP_REMOVED lines=58> */
.L_x_8:
        /* <DEDUP_REMOVED lines=58> */
.L_x_9:
        /* <DEDUP_REMOVED lines=57> */
[----:B------:R-:W-:Y:S01]  /*2980*/  UPLOP3.LUT UP0, UPT, UPT, UPT, UPT, 0x40, 0x4 ;  /* 0x000000000004789c */ /* 0x000fe20003f0e870 */
[----:B------:R-:W-:Y:S01]  /*2990*/  UMOV UR6, 0x1 ;  /* 0x0000000100067882 */ /* 0x000fe20000000000 */
[----:B------:R-:W-:Y:S09]  /*29a0*/  BRA.U UP1, `(.L_x_10) ;  /* 0xffffffed01507547 */ /* 0x000ff2000b83ffff */
[----:B------:R-:W-:Y:S05]  /*29b0*/  BRA.U UP2, `(.L_x_11) ;  /* 0xffffffe902ec7547 */ /* 0x000fea000b83ffff */
[----:B------:R-:W-:-:S04]  /*29c0*/  UIADD3 UR4, UPT, UPT, UR4, 0x1, URZ ;  /* 0x0000000104047890 */ /* 0x000fc8000fffe0ff */
[----:B------:R-:W-:-:S09]  /*29d0*/  UISETP.NE.AND UP0, UPT, UR4, 0x40, UPT ;  /* 0x000000400400788c */ /* 0x000fd2000bf05270 */
[----:B------:R-:W-:Y:S05]  /*29e0*/  BRA.U UP0, `(.L_x_12) ;  /* 0xffffffdd00b07547 */ /* 0x000fea000b83ffff */
[----:B------:R-:W1:Y:S01]  /*29f0*/  S2R R14, SR_TID.X ;  /* 0x00000000000e7919 */ /* 0x000e620000002100 */
[----:B------:R-:W2:Y:S01]  /*2a00*/  LDCU.64 UR4, c[0x0][0x398] ;  /* 0x00007300ff0477ac */ /* 0x000ea20008000a00 */
[----:B-1----:R-:W-:-:S04]  /*2a10*/  SHF.L.U32 R0, R14, 0x7, RZ ;  /* 0x000000070e007819 */ /* 0x002fc800000006ff */
[----:B------:R-:W-:-:S04]  /*2a20*/  LOP3.LUT R0, R0, 0x180, RZ, 0xc0, !PT ;  /* 0x0000018000007812 */ /* 0x000fc800078ec0ff */
[----:B--2---:R-:W-:-:S04]  /*2a30*/  IADD3 R12, P0, PT, R0, UR4, RZ ;  /* 0x00000004000c7c10 */ /* 0x004fc8000ff1e0ff */
[----:B------:R-:W-:-:S05]  /*2a40*/  IADD3.X R13, PT, PT, RZ, UR5, RZ, P0, !PT ;  /* 0x00000005ff0d7c10 */ /* 0x000fca00087fe4ff */
[----:B0-----:R0:W5:Y:S04]  /*2a50*/  LDG.E.CONSTANT R49, desc[UR10][R12.64] ;  /* 0x0000000a0c317981 */ /* 0x001168000c1e9900 */
[----:B------:R0:W5:Y:S04]  /*2a60*/  LDG.E.CONSTANT R48, desc[UR10][R12.64+0x4] ;  /* 0x0000040a0c307981 */ /* 0x000168000c1e9900 */
        /* <DEDUP_REMOVED lines=29> */
[----:B------:R0:W5:Y:S01]  /*2c40*/  LDG.E.CONSTANT R8, desc[UR10][R12.64+0x7c] ;  /* 0x00007c0a0c087981 */ /* 0x000162000c1e9900 */
[----:B------:R-:W-:Y:S01]  /*2c50*/  SHF.R.U32.HI R17, RZ, 0x2, R14 ;  /* 0x00000002ff117819 */ /* 0x000fe2000001160e */
[----:B------:R-:W-:Y:S01]  /*2c60*/  UMOV UR4, URZ ;  /* 0x000000ff00047c82 */ /* 0x000fe20008000000 */
[----:B------:R-:W-:-:S03]  /*2c70*/  SHF.L.U32 R15, R14, 0x5, RZ ;  /* 0x000000050e0f7819 */ /* 0x000fc600000006ff */
[----:B------:R-:W-:Y:S01]  /*2c80*/  IMAD R2, R2, 0x6, R17 ;  /* 0x0000000602027824 */ /* 0x000fe200078e0211 */
[----:B------:R-:W-:-:S05]  /*2c90*/  LOP3.LUT R15, R15, 0x60, RZ, 0xc0, !PT ;  /* 0x000000600f0f7812 */ /* 0x000fca00078ec0ff */
[----:B0-----:R-:W-:-:S07]  /*2ca0*/  IMAD R2, R2, 0x2580, R15 ;  /* 0x0000258002027824 */ /* 0x001fce00078e020f */
.L_x_14:
[----:B0-----:R-:W-:Y:S01]  /*2cb0*/  MOV R13, UR4 ;  /* 0x00000004000d7c02 */ /* 0x001fe20008000f00 */
[----:B------:R-:W-:Y:S01]  /*2cc0*/  UMOV UR7, UR4 ;  /* 0x0000000400077c82 */ /* 0x000fe20008000000 */
[----:B------:R-:W-:Y:S01]  /*2cd0*/  UIADD3 UR4, UPT, UPT, UR4, 0x1, URZ ;  /* 0x0000000104047890 */ /* 0x000fe2000fffe0ff */
[----:B------:R-:W-:Y:S02]  /*2ce0*/  UMOV UR5, URZ ;  /* 0x000000ff00057c82 */ /* 0x000fe40008000000 */
[----:B------:R-:W-:Y:S01]  /*2cf0*/  IMAD R50, R13, 0x780, R2 ;  /* 0x000007800d327824 */ /* 0x000fe200078e0202 */
[----:B------:R-:W-:-:S11]  /*2d00*/  UISETP.NE.AND UP1, UPT, UR4, 0x5, UPT ;  /* 0x000000050400788c */ /* 0x000fd6000bf25270 */
.L_x_13:
[----:B------:R-:W-:Y:S01]  /*2d10*/  UIMAD UR6, UR7, 0xf, UR5 ;  /* 0x0000000f070678a4 */ /* 0x000fe2000f8e0205 */
[----:B0-----:R-:W0:Y:S03]  /*2d20*/  LDC.64 R52, c[0x0][0x390] ;  /* 0x0000e400ff347b82 */ /* 0x001e260000000a00 */
[----:B------:R-:W-:-:S04]  /*2d30*/  USHF.L.U32 UR6, UR6, 0x5, URZ ;  /* 0x0000000506067899 */ /* 0x000fc800080006ff */
[----:B------:R-:W-:-:S09]  /*2d40*/  ULEA UR6, UR6, UR14, 0x2 ;  /* 0x0000000e06067291 */ /* 0x000fd2000f8e10ff */
[----:B------:R-:W2:Y:S04]  /*2d50*/  LDL.128 R20, [UR6] ;  /* 0x00000006ff147983 */ /* 0x000ea80008100c00 */
[----:B------:R-:W3:Y:S01]  /*2d60*/  LDL.128 R24, [UR6+0x10] ;  /* 0x00001006ff187983 */ /* 0x000ee20008100c00 */
[----:B------:R-:W-:-:S03]  /*2d70*/  MOV R13, UR5 ;  /* 0x00000005000d7c02 */ /* 0x000fc60008000f00 */
[----:B------:R-:W4:Y:S01]  /*2d80*/  LDL.128 R16, [UR6+0x20] ;  /* 0x00002006ff107983 */ /* 0x000f220008100c00 */
[----:B------:R-:W-:-:S05]  /*2d90*/  LEA R13, R13, R50, 0x7 ;  /* 0x000000320d0d7211 */ /* 0x000fca00078e38ff */
[----:B0-----:R-:W-:Y:S02]  /*2da0*/  IMAD.WIDE.U32 R52, R13, 0x4, R52 ;  /* 0x000000040d347825 */ /* 0x001fe400078e0034 */
[----:B------:R-:W4:Y:S02]  /*2db0*/  LDL.128 R12, [UR6+0x30] ;  /* 0x00003006ff0c7983 */ /* 0x000f240008100c00 */
[----:B--2--5:R-:W-:Y:S01]  /*2dc0*/  FADD R20, R49, R20 ;  /* 0x0000001431147221 */ /* 0x024fe20000000000 */
[----:B------:R-:W-:Y:S01]  /*2dd0*/  FADD R23, R46, R23 ;  /* 0x000000172e177221 */ /* 0x000fe20000000000 */
[----:B------:R-:W-:Y:S01]  /*2de0*/  FADD R22, R47, R22 ;  /* 0x000000162f167221 */ /* 0x000fe20000000000 */
[----:B------:R-:W-:Y:S01]  /*2df0*/  FADD R21, R48, R21 ;  /* 0x0000001530157221 */ /* 0x000fe20000000000 */
[----:B---3--:R-:W-:Y:S01]  /*2e00*/  FADD R24, R45, R24 ;  /* 0x000000182d187221 */ /* 0x008fe20000000000 */
[----:B------:R-:W-:Y:S01]  /*2e10*/  FMNMX R51, RZ, R20, !PT ;  /* 0x00000014ff337209 */ /* 0x000fe20007800000 */
[----:B------:R-:W-:Y:S01]  /*2e20*/  FADD R20, R44, R25 ;  /* 0x000000192c147221 */ /* 0x000fe20000000000 */
[----:B------:R-:W-:Y:S01]  /*2e30*/  FADD R26, R43, R26 ;  /* 0x0000001a2b1a7221 */ /* 0x000fe20000000000 */
[----:B------:R-:W-:-:S02]  /*2e40*/  FMNMX R25, RZ, R23, !PT ;  /* 0x00000017ff197209 */ /* 0x000fc40007800000 */
[----:B------:R0:W-:Y:S01]  /*2e50*/  STG.E desc[UR10][R52.64], R51 ;  /* 0x0000003334007986 */ /* 0x0001e2000c10190a */
[----:B------:R-:W-:Y:S01]  /*2e60*/  FMNMX R57, RZ, R20, !PT ;  /* 0x00000014ff397209 */ /* 0x000fe20007800000 */
[----:B----4-:R-:W-:Y:S01]  /*2e70*/  FADD R16, R41, R16 ;  /* 0x0000001029107221 */ /* 0x010fe20000000000 */
[----:B------:R-:W-:Y:S01]  /*2e80*/  FADD R17, R40, R17 ;  /* 0x0000001128117221 */ /* 0x000fe20000000000 */
[----:B------:R-:W-:Y:S01]  /*2e90*/  FADD R18, R39, R18 ;  /* 0x0000001227127221 */ /* 0x000fe20000000000 */
[----:B------:R-:W-:Y:S01]  /*2ea0*/  FADD R19, R38, R19 ;  /* 0x0000001326137221 */ /* 0x000fe20000000000 */
[----:B------:R-:W-:Y:S01]  /*2eb0*/  FMNMX R55, RZ, R22, !PT ;  /* 0x00000016ff377209 */ /* 0x000fe20007800000 */
[----:B------:R1:W-:Y:S01]  /*2ec0*/  STG.E desc[UR10][R52.64+0xc], R25 ;  /* 0x00000c1934007986 */ /* 0x0003e2000c10190a */
[----:B------:R-:W-:-:S03]  /*2ed0*/  FMNMX R21, RZ, R21, !PT ;  /* 0x00000015ff157209 */ /* 0x000fc60007800000 */
[----:B------:R2:W-:Y:S01]  /*2ee0*/  STG.E desc[UR10][R52.64+0x14], R57 ;  /* 0x0000143934007986 */ /* 0x0005e2000c10190a */
[----:B0-----:R-:W-:Y:S01]  /*2ef0*/  FMNMX R51, RZ, R24, !PT ;  /* 0x00000018ff337209 */ /* 0x001fe20007800000 */
[----:B------:R-:W-:Y:S01]  /*2f00*/  FADD R24, R42, R27 ;  /* 0x0000001b2a187221 */ /* 0x000fe20000000000 */
[----:B------:R-:W-:Y:S01]  /*2f10*/  FMNMX R27, RZ, R26, !PT ;  /* 0x0000001aff1b7209 */ /* 0x000fe20007800000 */
[----:B------:R0:W-:Y:S04]  /*2f20*/  STG.E desc[UR10][R52.64+0x8], R55 ;  /* 0x0000083734007986 */ /* 0x0001e8000c10190a */
[----:B------:R3:W-:Y:S01]  /*2f30*/  STG.E desc[UR10][R52.64+0x10], R51 ;  /* 0x0000103334007986 */ /* 0x0007e2000c10190a */
[----:B-1----:R-:W-:-:S03]  /*2f40*/  FMNMX R25, RZ, R16, !PT ;  /* 0x00000010ff197209 */ /* 0x002fc60007800000 */
[----:B------:R1:W-:Y:S01]  /*2f50*/  STG.E desc[UR10][R52.64+0x18], R27 ;  /* 0x0000181b34007986 */ /* 0x0003e2000c10190a */
[----:B--2---:R-:W-:Y:S01]  /*2f60*/  FMNMX R57, RZ, R18, !PT ;  /* 0x00000012ff397209 */ /* 0x004fe20007800000 */
[----:B------:R-:W-:Y:S01]  /*2f70*/  FADD R12, R37, R12 ;  /* 0x0000000c250c7221 */ /* 0x000fe20000000000 */
[----:B------:R-:W-:Y:S01]  /*2f80*/  FADD R13, R36, R13 ;  /* 0x0000000d240d7221 */ /* 0x000fe20000000000 */
[----:B0-----:R-:W-:Y:S01]  /*2f90*/  FMNMX R55, RZ, R24, !PT ;  /* 0x00000018ff377209 */ /* 0x001fe20007800000 */
[----:B------:R-:W-:Y:S01]  /*2fa0*/  FADD R14, R35, R14 ;  /* 0x0000000e230e7221 */ /* 0x000fe20000000000 */
[----:B------:R0:W-:Y:S01]  /*2fb0*/  STG.E desc[UR10][R52.64+0x4], R21 ;  /* 0x0000041534007986 */ /* 0x0001e2000c10190a */
[----:B---3--:R-:W-:Y:S02]  /*2fc0*/  FMNMX R51, RZ, R17, !PT ;  /* 0x00000011ff337209 */ /* 0x008fe40007800000 */
[----:B-1----:R-:W-:Y:S02]  /*2fd0*/  FMNMX R27, RZ, R19, !PT ;  /* 0x00000013ff1b7209 */ /* 0x002fe40007800000 */
[----:B------:R-:W2:Y:S01]  /*2fe0*/  LDL.128 R16, [UR6+0x50] ;  /* 0x00005006ff107983 */ /* 0x000ea20008100c00 */
[----:B------:R-:W-:-:S03]  /*2ff0*/  FADD R24, R34, R15 ;  /* 0x0000000f22187221 */ /* 0x000fc60000000000 */
[----:B0-----:R-:W3:Y:S01]  /*3000*/  LDL.128 R20, [UR6+0x40] ;  /* 0x00004006ff147983 */ /* 0x001ee20008100c00 */
[----:B------:R-:W-:-:S03]  /*3010*/  FMNMX R59, RZ, R13, !PT ;  /* 0x0000000dff3b7209 */ /* 0x000fc60007800000 */
[----:B------:R0:W-:Y:S04]  /*3020*/  STG.E desc[UR10][R52.64+0x1c], R55 ;  /* 0x00001c3734007986 */ /* 0x0001e8000c10190a */
[----:B------:R1:W-:Y:S04]  /*3030*/  STG.E desc[UR10][R52.64+0x24], R51 ;  /* 0x0000243334007986 */ /* 0x0003e8000c10190a */
[----:B------:R4:W-:Y:S01]  /*3040*/  STG.E desc[UR10][R52.64+0x28], R57 ;  /* 0x0000283934007986 */ /* 0x0009e2000c10190a */
[----:B0-----:R-:W-:-:S03]  /*3050*/  FMNMX R55, RZ, R12, !PT ;  /* 0x0000000cff377209 */ /* 0x001fc60007800000 */
[----:B------:R-:W-:Y:S01]  /*3060*/  STG.E desc[UR10][R52.64+0x20], R25 ;  /* 0x0000201934007986 */ /* 0x000fe2000c10190a */
[----:B-1----:R-:W-:-:S03]  /*3070*/  FMNMX R51, RZ, R14, !PT ;  /* 0x0000000eff337209 */ /* 0x002fc60007800000 */
[----:B------:R0:W-:Y:S01]  /*3080*/  STG.E desc[UR10][R52.64+0x2c], R27 ;  /* 0x00002c1b34007986 */ /* 0x0001e2000c10190a */
[----:B----4-:R-:W-:-:S03]  /*3090*/  FMNMX R57, RZ, R24, !PT ;  /* 0x00000018ff397209 */ /* 0x010fc60007800000 */
[----:B------:R-:W4:Y:S04]  /*30a0*/  LDL.128 R12, [UR6+0x60] ;  /* 0x00006006ff0c7983 */ /* 0x000f280008100c00 */
[----:B0-----:R-:W4:Y:S04]  /*30b0*/  LDL.128 R24, [UR6+0x70] ;  /* 0x00007006ff187983 */ /* 0x001f280008100c00 */
[----:B------:R0:W-:Y:S04]  /*30c0*/  STG.E desc[UR10][R52.64+0x38], R51 ;  /* 0x0000383334007986 */ /* 0x0001e8000c10190a */
[----:B------:R1:W-:Y:S04]  /*30d0*/  STG.E desc[UR10][R52.64+0x30], R55 ;  /* 0x0000303734007986 */ /* 0x0003e8000c10190a */
[----:B------:R1:W-:Y:S04]  /*30e0*/  STG.E desc[UR10][R52.64+0x34], R59 ;  /* 0x0000343b34007986 */ /* 0x0003e8000c10190a */
[----:B------:R-:W-:Y:S01]  /*30f0*/  STG.E desc[UR10][R52.64+0x3c], R57 ;  /* 0x00003c3934007986 */ /* 0x000fe2000c10190a */
[----:B------:R-:W-:-:S04]  /*3100*/  UIADD3 UR5, UPT, UPT, UR5, 0x1, URZ ;  /* 0x0000000105057890 */ /* 0x000fc8000fffe0ff */
[----:B------:R-:W-:Y:S01]  /*3110*/  UISETP.NE.AND UP0, UPT, UR5, 0xf, UPT ;  /* 0x0000000f0500788c */ /* 0x000fe2000bf05270 */
[----:B--2---:R-:W-:Y:S01]  /*3120*/  FADD R16, R29, R16 ;  /* 0x000000101d107221 */ /* 0x004fe20000000000 */
[----:B------:R-:W-:Y:S01]  /*3130*/  FADD R18, R11, R18 ;  /* 0x000000120b127221 */ /* 0x000fe20000000000 */
[----:B------:R-:W-:Y:S01]  /*3140*/  FADD R17, R28, R17 ;  /* 0x000000111c117221 */ /* 0x000fe20000000000 */
[----:B---3--:R-:W-:Y:S02]  /*3150*/  FADD R21, R32, R21 ;  /* 0x0000001520157221 */ /* 0x008fe40000000000 */
[----:B0-----:R-:W-:Y:S01]  /*3160*/  FMNMX R51, RZ, R16, !PT ;  /* 0x00000010ff337209 */ /* 0x001fe20007800000 */
[----:B------:R-:W-:Y:S01]  /*3170*/  FADD R23, R30, R23 ;  /* 0x000000171e177221 */ /* 0x000fe20000000000 */
[----:B------:R-:W-:Y:S01]  /*3180*/  FADD R16, R10, R19 ;  /* 0x000000130a107221 */ /* 0x000fe20000000000 */
[----:B------:R-:W-:Y:S01]  /*3190*/  FMNMX R19, RZ, R18, !PT ;  /* 0x00000012ff137209 */ /* 0x000fe20007800000 */
[----:B------:R-:W-:Y:S01]  /*31a0*/  FADD R20, R33, R20 ;  /* 0x0000001421147221 */ /* 0x000fe20000000000 */
[----:B------:R-:W-:Y:S01]  /*31b0*/  FMNMX R21, RZ, R21, !PT ;  /* 0x00000015ff157209 */ /* 0x000fe20007800000 */
[----:B------:R-:W-:Y:S01]  /*31c0*/  FADD R22, R31, R22 ;  /* 0x000000161f167221 */ /* 0x000fe20000000000 */
[----:B------:R-:W-:-:S02]  /*31d0*/  FMNMX R23, RZ, R23, !PT ;  /* 0x00000017ff177209 */ /* 0x000fc40007800000 */
[----:B------:R-:W-:Y:S01]  /*31e0*/  FMNMX R17, RZ, R17, !PT ;  /* 0x00000011ff117209 */ /* 0x000fe20007800000 */
[----:B------:R0:W-:Y:S01]  /*31f0*/  STG.E desc[UR10][R52.64+0x44], R21 ;  /* 0x0000441534007986 */ /* 0x0001e2000c10190a */
[----:B-1----:R-:W-:Y:S02]  /*3200*/  FMNMX R55, RZ, R20, !PT ;  /* 0x00000014ff377209 */ /* 0x002fe40007800000 */
[----:B------:R-:W-:Y:S01]  /*3210*/  FMNMX R59, RZ, R22, !PT ;  /* 0x00000016ff3b7209 */ /* 0x000fe20007800000 */
[----:B------:R1:W-:Y:S04]  /*3220*/  STG.E desc[UR10][R52.64+0x4c], R23 ;  /* 0x00004c1734007986 */ /* 0x0003e8000c10190a */
[----:B------:R2:W-:Y:S01]  /*3230*/  STG.E desc[UR10][R52.64+0x50], R51 ;  /* 0x0000503334007986 */ /* 0x0005e2000c10190a */
[----:B----4-:R-:W-:Y:S01]  /*3240*/  FADD R18, R0, R13 ;  /* 0x0000000d00127221 */ /* 0x010fe20000000000 */
[----:B------:R-:W-:Y:S01]  /*3250*/  FMNMX R13, RZ, R16, !PT ;  /* 0x00000010ff0d7209 */ /* 0x000fe20007800000 */
[----:B------:R-:W-:Y:S01]  /*3260*/  FADD R12, R3, R12 ;  /* 0x0000000c030c7221 */ /* 0x000fe20000000000 */
[----:B------:R-:W-:Y:S01]  /*3270*/  FADD R14, R5, R14 ;  /* 0x0000000e050e7221 */ /* 0x000fe20000000000 */
[----:B------:R-:W-:Y:S01]  /*3280*/  FADD R15, R4, R15 ;  /* 0x0000000f040f7221 */ /* 0x000fe20000000000 */
[----:B------:R-:W-:Y:S01]  /*3290*/  FADD R24, R7, R24 ;  /* 0x0000001807187221 */ /* 0x000fe20000000000 */
[----:B------:R-:W-:Y:S01]  /*32a0*/  FADD R25, R6, R25 ;  /* 0x0000001906197221 */ /* 0x000fe20000000000 */
[----:B------:R-:W-:Y:S01]  /*32b0*/  FADD R26, R9, R26 ;  /* 0x0000001a091a7221 */ /* 0x000fe20000000000 */
[----:B------:R-:W-:Y:S01]  /*32c0*/  FADD R27, R8, R27 ;  /* 0x0000001b081b7221 */ /* 0x000fe20000000000 */
[----:B------:R3:W-:Y:S01]  /*32d0*/  STG.E desc[UR10][R52.64+0x54], R17 ;  /* 0x0000541134007986 */ /* 0x0007e2000c10190a */
[----:B0-----:R-:W-:-:S02]  /*32e0*/  FMNMX R21, RZ, R12, !PT ;  /* 0x0000000cff157209 */ /* 0x001fc40007800000 */
[----:B-1----:R-:W-:Y:S01]  /*32f0*/  FMNMX R23, RZ, R18, !PT ;  /* 0x00000012ff177209 */ /* 0x002fe20007800000 */
[----:B------:R0:W-:Y:S01]  /*3300*/  STG.E desc[UR10][R52.64+0x5c], R13 ;  /* 0x00005c0d34007986 */ /* 0x0001e2000c10190a */
[----:B--2---:R-:W-:Y:S02]  /*3310*/  FMNMX R51, RZ, R14, !PT ;  /* 0x0000000eff337209 */ /* 0x004fe40007800000 */
[----:B------:R-:W-:Y:S02]  /*3320*/  FMNMX R15, RZ, R15, !PT ;  /* 0x0000000fff0f7209 */ /* 0x000fe40007800000 */
[----:B------:R-:W-:Y:S02]  /*3330*/  FMNMX R25, RZ, R25, !PT ;  /* 0x00000019ff197209 */ /* 0x000fe40007800000 */
[----:B------:R-:W-:Y:S02]  /*3340*/  FMNMX R27, RZ, R27, !PT ;  /* 0x0000001bff1b7209 */ /* 0x000fe40007800000 */
[----:B---3--:R-:W-:-:S02]  /*3350*/  FMNMX R17, RZ, R24, !PT ;  /* 0x00000018ff117209 */ /* 0x008fc40007800000 */
[----:B0-----:R-:W-:Y:S01]  /*3360*/  FMNMX R13, RZ, R26, !PT ;  /* 0x0000001aff0d7209 */ /* 0x001fe20007800000 */
[----:B------:R0:W-:Y:S04]  /*3370*/  STG.E desc[UR10][R52.64+0x40], R55 ;  /* 0x0000403734007986 */ /* 0x0001e8000c10190a */
        /* <DEDUP_REMOVED lines=9> */
[----:B------:R0:W-:Y:S01]  /*3410*/  STG.E desc[UR10][R52.64+0x7c], R27 ;  /* 0x00007c1b34007986 */ /* 0x0001e2000c10190a */
[----:B------:R-:W-:Y:S05]  /*3420*/  BRA.U UP0, `(.L_x_13) ;  /* 0xfffffff900387547 */ /* 0x000fea000b83ffff */
[----:B------:R-:W-:Y:S05]  /*3430*/  BRA.U UP1, `(.L_x_14) ;  /* 0xfffffff9011c7547 */ /* 0x000fea000b83ffff */
[----:B------:R-:W1:Y:S01]  /*3440*/  LDCU.64 UR6, c[0x0][0x390] ;  /* 0x00007200ff0677ac */ /* 0x000e620008000a00 */
[----:B------:R-:W-:Y:S01]  /*3450*/  UIADD3 UR8, UPT, UPT, UR9, 0x25f0, URZ ;  /* 0x000025f009087890 */ /* 0x000fe2000fffe0ff */
[----:B------:R-:W-:Y:S01]  /*3460*/  UMOV UR4, URZ ;  /* 0x000000ff00047c82 */ /* 0x000fe20008000000 */
[----:B-1----:R-:W-:-:S04]  /*3470*/  UIADD3 UR6, UP0, UPT, UR6, 0x1c27c, URZ ;  /* 0x0001c27c06067890 */ /* 0x002fc8000ff1e0ff */
[----:B------:R-:W-:-:S12]  /*3480*/  UIADD3.X UR7, UPT, UPT, URZ, UR7, URZ, UP0, !UPT ;  /* 0x00000007ff077290 */ /* 0x000fd800087fe4ff */
.L_x_16:
[----:B0-----:R-:W-:Y:S01]  /*3490*/  MOV R13, UR4 ;  /* 0x00000004000d7c02 */ /* 0x001fe20008000f00 */
[----:B------:R-:W-:Y:S01]  /*34a0*/  UIMAD UR9, UR4, 0x780, UR8 ;  /* 0x00000780040978a4 */ /* 0x000fe2000f8e0208 */
[----:B------:R-:W-:Y:S01]  /*34b0*/  MOV R52, UR6 ;  /* 0x0000000600347c02 */ /* 0x000fe20008000f00 */
[----:B------:R-:W-:Y:S01]  /*34c0*/  UIADD3 UR4, UPT, UPT, UR4, 0x1, URZ ;  /* 0x0000000104047890 */ /* 0x000fe2000fffe0ff */
[----:B------:R-:W-:Y:S01]  /*34d0*/  MOV R53, UR7 ;  /* 0x0000000700357c02 */ /* 0x000fe20008000f00 */
[----:B------:R-:W-:Y:S01]  /*34e0*/  IMAD R13, R13, 0x780, R2 ;  /* 0x000007800d0d7824 */ /* 0x000fe200078e0202 */
[----:B------:R-:W-:Y:S01]  /*34f0*/  UMOV UR5, URZ ;  /* 0x000000ff00057c82 */ /* 0x000fe20008000000 */
[----:B------:R-:W-:Y:S02]  /*3500*/  UISETP.NE.AND UP1, UPT, UR4, 0x5, UPT ;  /* 0x000000050400788c */ /* 0x000fe4000bf25270 */
[----:B------:R-:W-:-:S05]  /*3510*/  IMAD.WIDE.U32 R52, R13, 0x4, R52 ;  /* 0x000000040d347825 */ /* 0x000fca00078e0034 */
[----:B------:R-:W-:-:S07]  /*3520*/  MOV R55, R53 ;  /* 0x0000003500377202 */ /* 0x000fce0000000f00 */
.L_x_15:
[----:B------:R-:W2:Y:S04]  /*3530*/  LDL.128 R20, [UR9+-0x70] ;  /* 0xffff9009ff147983 */ /* 0x000ea80008100c00 */
[----:B------:R-:W3:Y:S04]  /*3540*/  LDL.128 R24, [UR9+-0x60] ;  /* 0xffffa009ff187983 */ /* 0x000ee80008100c00 */
[----:B------:R-:W4:Y:S04]  /*3550*/  LDL.128 R12, [UR9+-0x50] ;  /* 0xffffb009ff0c7983 */ /* 0x000f280008100c00 */
[----:B------:R-:W5:Y:S01]  /*3560*/  LDL.128 R16, [UR9+-0x40] ;  /* 0xffffc009ff107983 */ /* 0x000f620008100c00 */
[----:B------:R-:W-:-:S02]  /*3570*/  MOV R50, R52 ;  /* 0x0000003400327202 */ /* 0x000fc40000000f00 */
[----:B------:R-:W-:Y:S01]  /*3580*/  MOV R51, R55 ;  /* 0x0000003700337202 */ /* 0x000fe20000000f00 */
[----:B--2---:R-:W-:Y:S01]  /*3590*/  FADD R20, R49, R20 ;  /* 0x0000001431147221 */ /* 0x004fe20000000000 */
[----:B------:R-:W-:Y:S01]  /*35a0*/  FADD R21, R48, R21 ;  /* 0x0000001530157221 */ /* 0x000fe20000000000 */
[----:B------:R-:W-:Y:S01]  /*35b0*/  FADD R22, R47, R22 ;  /* 0x000000162f167221 */ /* 0x000fe20000000000 */
[----:B------:R-:W-:Y:S01]  /*35c0*/  FADD R23, R46, R23 ;  /* 0x000000172e177221 */ /* 0x000fe20000000000 */
[----:B---3--:R-:W-:Y:S01]  /*35d0*/  FADD R25, R44, R25 ;  /* 0x000000192c197221 */ /* 0x008fe20000000000 */
[----:B------:R-:W-:Y:S01]  /*35e0*/  FMNMX R53, RZ, R20, !PT ;  /* 0x00000014ff357209 */ /* 0x000fe20007800000 */
[----:B------:R-:W-:Y:S01]  /*35f0*/  FADD R20, R42, R27 ;  /* 0x0000001b2a147221 */ /* 0x000fe20000000000 */
[----:B------:R-:W-:Y:S01]  /*3600*/  FMNMX R21, RZ, R21, !PT ;  /* 0x00000015ff157209 */ /* 0x000fe20007800000 */
[----:B------:R-:W-:Y:S01]  /*3610*/  FADD R26, R43, R26 ;  /* 0x0000001a2b1a7221 */ /* 0x000fe20000000000 */
[----:B------:R-:W-:Y:S01]  /*3620*/  FMNMX R55, RZ, R22, !PT ;  /* 0x00000016ff377209 */ /* 0x000fe20007800000 */
[----:B------:R0:W-:Y:S01]  /*3630*/  STG.E desc[UR10][R50.64+-0x7c], R53 ;  /* 0xffff843532007986 */ /* 0x0001e2000c10190a */
[----:B------:R-:W-:Y:S01]  /*3640*/  FMNMX R57, RZ, R23, !PT ;  /* 0x00000017ff397209 */ /* 0x000fe20007800000 */
[----:B----4-:R-:W-:Y:S01]  /*3650*/  FADD R12, R41, R12 ;  /* 0x0000000c290c7221 */ /* 0x010fe20000000000 */
[----:B------:R-:W-:Y:S01]  /*3660*/  FMNMX R25, RZ, R25, !PT ;  /* 0x00000019ff197209 */ /* 0x000fe20007800000 */
[----:B------:R1:W-:Y:S01]  /*3670*/  STG.E desc[UR10][R50.64+-0x78], R21 ;  /* 0xffff881532007986 */ /* 0x0003e2000c10190a */
[----:B------:R-:W-:Y:S01]  /*3680*/  FMNMX R27, RZ, R26, !PT ;  /* 0x0000001aff1b7209 */ /* 0x000fe20007800000 */
[----:B------:R-:W-:Y:S01]  /*3690*/  FADD R13, R40, R13 ;  /* 0x0000000d280d7221 */ /* 0x000fe20000000000 */
[----:B------:R-:W-:Y:S01]  /*36a0*/  FADD R14, R39, R14 ;  /* 0x0000000e270e7221 */ /* 0x000fe20000000000 */
[----:B------:R-:W-:Y:S01]  /*36b0*/  FADD R15, R38, R15 ;  /* 0x0000000f260f7221 */ /* 0x000fe20000000000 */
[----:B------:R2:W-:Y:S01]  /*36c0*/  STG.E desc[UR10][R50.64+-0x74], R55 ;  /* 0xffff8c3732007986 */ /* 0x0005e2000c10190a */
[----:B------:R-:W-:Y:S01]  /*36d0*/  FADD R24, R45, R24 ;  /* 0x000000182d187221 */ /* 0x000fe20000000000 */
[----:B0-----:R-:W-:-:S02]  /*36e0*/  FMNMX R53, RZ, R20, !PT ;  /* 0x00000014ff357209 */ /* 0x001fc40007800000 */
[----:B------:R0:W-:Y:S01]  /*36f0*/  STG.E desc[UR10][R50.64+-0x70], R57 ;  /* 0xffff903932007986 */ /* 0x0001e2000c10190a */
[----:B-----5:R-:W-:Y:S01]  /*3700*/  FADD R16, R37, R16 ;  /* 0x0000001025107221 */ /* 0x020fe20000000000 */
[----:B------:R-:W-:Y:S01]  /*3710*/  FADD R17, R36, R17 ;  /* 0x0000001124117221 */ /* 0x000fe20000000000 */
[----:B------:R-:W-:Y:S01]  /*3720*/  FADD R18, R35, R18 ;  /* 0x0000001223127221 */ /* 0x000fe20000000000 */
[----:B-1----:R-:W3:Y:S01]  /*3730*/  LDL.128 R20, [UR9+-0x30] ;  /* 0xffffd009ff147983 */ /* 0x002ee20008100c00 */
[----:B------:R-:W-:-:S03]  /*3740*/  FMNMX R59, RZ, R24, !PT ;  /* 0x00000018ff3b7209 */ /* 0x000fc60007800000 */
[----:B------:R1:W-:Y:S01]  /*3750*/  STG.E desc[UR10][R50.64+-0x68], R25 ;  /* 0xffff981932007986 */ /* 0x0003e2000c10190a */
[----:B--2---:R-:W-:-:S03]  /*3760*/  FMNMX R55, RZ, R12, !PT ;  /* 0x0000000cff377209 */ /* 0x004fc60007800000 */
[----:B------:R2:W-:Y:S01]  /*3770*/  STG.E desc[UR10][R50.64+-0x64], R27 ;  /* 0xffff9c1b32007986 */ /* 0x0005e2000c10190a */
[----:B0-----:R-:W-:Y:S01]  /*3780*/  FMNMX R57, RZ, R14, !PT ;  /* 0x0000000eff397209 */ /* 0x001fe20007800000 */
[----:B------:R-:W-:Y:S02]  /*3790*/  FADD R24, R34, R19 ;  /* 0x0000001322187221 */ /* 0x000fe40000000000 */
[----:B------:R0:W-:Y:S01]  /*37a0*/  STG.E desc[UR10][R50.64+-0x60], R53 ;  /* 0xffffa03532007986 */ /* 0x0001e2000c10190a */
[----:B-1----:R-:W-:-:S03]  /*37b0*/  FMNMX R25, RZ, R13, !PT ;  /* 0x0000000dff197209 */ /* 0x002fc60007800000 */
[----:B------:R1:W-:Y:S01]  /*37c0*/  STG.E desc[UR10][R50.64+-0x6c], R59 ;  /* 0xffff943b32007986 */ /* 0x0003e2000c10190a */
[----:B--2---:R-:W-:-:S03]  /*37d0*/  FMNMX R27, RZ, R15, !PT ;  /* 0x0000000fff1b7209 */ /* 0x004fc60007800000 */
[----:B------:R-:W2:Y:S01]  /*37e0*/  LDL.128 R12, [UR9+-0x20] ;  /* 0xffffe009ff0c7983 */ /* 0x000ea20008100c00 */
[----:B0-----:R-:W-:-:S03]  /*37f0*/  FMNMX R53, RZ, R16, !PT ;  /* 0x00000010ff357209 */ /* 0x001fc60007800000 */
[----:B------:R0:W-:Y:S04]  /*3800*/  STG.E desc[UR10][R50.64+-0x5c], R55 ;  /* 0xffffa43732007986 */ /* 0x0001e8000c10190a */
[----:B------:R4:W-:Y:S01]  /*3810*/  STG.E desc[UR10][R50.64+-0x54], R57 ;  /* 0xffffac3932007986 */ /* 0x0009e2000c10190a */
[----:B-1----:R-:W-:-:S03]  /*3820*/  FMNMX R59, RZ, R24, !PT ;  /* 0x00000018ff3b7209 */ /* 0x002fc60007800000 */
[----:B------:R-:W-:Y:S01]  /*3830*/  STG.E desc[UR10][R50.64+-0x58], R25 ;  /* 0xffffa81932007986 */ /* 0x000fe2000c10190a */
[----:B0-----:R-:W-:-:S03]  /*3840*/  FMNMX R55, RZ, R17, !PT ;  /* 0x00000011ff377209 */ /* 0x001fc60007800000 */
[----:B------:R0:W-:Y:S01]  /*3850*/  STG.E desc[UR10][R50.64+-0x50], R27 ;  /* 0xffffb01b32007986 */ /* 0x0001e2000c10190a */
[----:B----4-:R-:W-:-:S03]  /*3860*/  FMNMX R57, RZ, R18, !PT ;  /* 0x00000012ff397209 */ /* 0x010fc60007800000 */
[----:B------:R-:W4:Y:S04]  /*3870*/  LDL.128 R16, [UR9+-0x10] ;  /* 0xfffff009ff107983 */ /* 0x000f280008100c00 */
[----:B0-----:R-:W5:Y:S04]  /*3880*/  LDL.128 R24, [UR9] ;  /* 0x00000009ff187983 */ /* 0x001f680008100c00 */
[----:B------:R0:W-:Y:S04]  /*3890*/  STG.E desc[UR10][R50.64+-0x4c], R53 ;  /* 0xffffb43532007986 */ /* 0x0001e8000c10190a */
[----:B------:R1:W-:Y:S04]  /*38a0*/  STG.E desc[UR10][R50.64+-0x48], R55 ;  /* 0xffffb83732007986 */ /* 0x0003e8000c10190a */
[----:B------:R-:W-:Y:S04]  /*38b0*/  STG.E desc[UR10][R50.64+-0x44], R57 ;  /* 0xffffbc3932007986 */ /* 0x000fe8000c10190a */
[----:B------:R-:W-:Y:S01]  /*38c0*/  STG.E desc[UR10][R50.64+-0x40], R59 ;  /* 0xffffc03b32007986 */ /* 0x000fe2000c10190a */
[----:B------:R-:W-:-:S04]  /*38d0*/  UIADD3 UR5, UPT, UPT, UR5, 0x1, URZ ;  /* 0x0000000105057890 */ /* 0x000fc8000fffe0ff */
[----:B------:R-:W-:Y:S01]  /*38e0*/  UISETP.NE.AND UP0, UPT, UR5, 0xf, UPT ;  /* 0x0000000f0500788c */ /* 0x000fe2000bf05270 */
[----:B------:R-:W-:Y:S01]  /*38f0*/  IADD3 R52, P0, PT, R50, 0x200, RZ ;  /* 0x0000020032347810 */ /* 0x000fe20007f1e0ff */
[----:B------:R-:W-:Y:S01]  /*3900*/  UIADD3 UR9, UPT, UPT, UR9, 0x80, URZ ;  /* 0x0000008009097890 */ /* 0x000fe2000fffe0ff */
[----:B---3--:R-:W-:-:S05]  /*3910*/  FADD R20, R33, R20 ;  /* 0x0000001421147221 */ /* 0x008fca0000000000 */
[----:B0-----:R-:W-:Y:S01]  /*3920*/  FMNMX R53, RZ, R20, !PT ;  /* 0x00000014ff357209 */ /* 0x001fe20007800000 */
[----:B------:R-:W-:Y:S01]  /*3930*/  FADD R20, R30, R23 ;  /* 0x000000171e147221 */ /* 0x000fe20000000000 */
[----:B------:R-:W-:Y:S01]  /*3940*/  FADD R21, R32, R21 ;  /* 0x0000001520157221 */ /* 0x000fe20000000000 */
[----:B------:R-:W-:-:S03]  /*3950*/  FADD R22, R31, R22 ;  /* 0x000000161f167221 */ /* 0x000fc60000000000 */
[----:B-1----:R-:W-:Y:S01]  /*3960*/  FMNMX R55, RZ, R20, !PT ;  /* 0x00000014ff377209 */ /* 0x002fe20007800000 */
[----:B--2---:R-:W-:Y:S01]  /*3970*/  FADD R12, R29, R12 ;  /* 0x0000000c1d0c7221 */ /* 0x004fe20000000000 */
[----:B------:R-:W-:Y:S01]  /*3980*/  FADD R20, R28, R13 ;  /* 0x0000000d1c147221 */ /* 0x000fe20000000000 */
[----:B------:R-:W-:-:S03]  /*3990*/  FADD R14, R11, R14 ;  /* 0x0000000e0b0e7221 */ /* 0x000fc60000000000 */
[----:B------:R-:W-:Y:S01]  /*39a0*/  FMNMX R13, RZ, R12, !PT ;  /* 0x0000000cff0d7209 */ /* 0x000fe20007800000 */
[----:B------:R-:W-:Y:S01]  /*39b0*/  FADD R12, R10, R15 ;  /* 0x0000000f0a0c7221 */ /* 0x000fe20000000000 */
[----:B------:R-:W-:Y:S02]  /*39c0*/  FMNMX R15, RZ, R14, !PT ;  /* 0x0000000eff0f7209 */ /* 0x000fe40007800000 */
[----:B------:R-:W-:Y:S02]  /*39d0*/  FMNMX R21, RZ, R21, !PT ;  /* 0x00000015ff157209 */ /* 0x000fe40007800000 */
        /* <DEDUP_REMOVED lines=8> */
[----:B-----5:R-:W-:Y:S01]  /*3a60*/  FADD R24, R7, R24 ;  /* 0x0000001807187221 */ /* 0x020fe20000000000 */
[----:B------:R-:W-:Y:S01]  /*3a70*/  FADD R25, R6, R25 ;  /* 0x0000001906197221 */ /* 0x000fe20000000000 */
[----:B------:R-:W-:Y:S01]  /*3a80*/  FADD R26, R9, R26 ;  /* 0x0000001a091a7221 */ /* 0x000fe20000000000 */
[----:B------:R-:W-:Y:S01]  /*3a90*/  FADD R27, R8, R27 ;  /* 0x0000001b081b7221 */ /* 0x000fe20000000000 */
[----:B------:R2:W-:Y:S01]  /*3aa0*/  STG.E desc[UR10][R50.64+-0x34], R23 ;  /* 0xffffcc1732007986 */ /* 0x0005e2000c10190a */
[----:B0-----:R-:W-:-:S02]  /*3ab0*/  FMNMX R53, RZ, R20, !PT ;  /* 0x00000014ff357209 */ /* 0x001fc40007800000 */
[----:B-1----:R-:W-:Y:S01]  /*3ac0*/  FMNMX R21, RZ, R16, !PT ;  /* 0x00000010ff157209 */ /* 0x002fe20007800000 */
[----:B------:R0:W-:Y:S01]  /*3ad0*/  STG.E desc[UR10][R50.64+-0x2c], R13 ;  /* 0xffffd40d32007986 */ /* 0x0001e2000c10190a */
[----:B------:R-:W-:Y:S02]  /*3ae0*/  FMNMX R19, RZ, R19, !PT ;  /* 0x00000013ff137209 */ /* 0x000fe40007800000 */
[----:B------:R-:W-:Y:S01]  /*3af0*/  FMNMX R25, RZ, R25, !PT ;  /* 0x00000019ff197209 */ /* 0x000fe20007800000 */
[----:B------:R1:W-:Y:S01]  /*3b00*/  STG.E desc[UR10][R50.64+-0x24], R15 ;  /* 0xffffdc0f32007986 */ /* 0x0003e2000c10190a */
[----:B------:R-:W-:-:S03]  /*3b10*/  FMNMX R27, RZ, R27, !PT ;  /* 0x0000001bff1b7209 */ /* 0x000fc60007800000 */
[----:B------:R3:W-:Y:S01]  /*3b20*/  STG.E desc[UR10][R50.64+-0x20], R17 ;  /* 0xffffe01132007986 */ /* 0x0007e2000c10190a */
[----:B--2---:R-:W-:Y:S02]  /*3b30*/  FMNMX R23, RZ, R14, !PT ;  /* 0x0000000eff177209 */ /* 0x004fe40007800000 */
[----:B0-----:R-:W-:Y:S02]  /*3b40*/  FMNMX R13, RZ, R18, !PT ;  /* 0x00000012ff0d7209 */ /* 0x001fe40007800000 */
[----:B-1----:R-:W-:Y:S02]  /*3b50*/  FMNMX R15, RZ, R24, !PT ;  /* 0x00000018ff0f7209 */ /* 0x002fe40007800000 */
[----:B---3--:R-:W-:Y:S01]  /*3b60*/  FMNMX R17, RZ, R26, !PT ;  /* 0x0000001aff117209 */ /* 0x008fe20007800000 */
[----:B------:R-:W-:Y:S04]  /*3b70*/  STG.E desc[UR10][R50.64+-0x28], R53 ;  /* 0xffffd83532007986 */ /* 0x000fe8000c10190a */
        /* <DEDUP_REMOVED lines=8> */
[----:B------:R0:W-:Y:S02]  /*3c00*/  STG.E desc[UR10][R50.64+-0x30], R55 ;  /* 0xffffd03732007986 */ /* 0x0001e4000c10190a */
[----:B0-----:R-:W-:Y:S01]  /*3c10*/  IADD3.X R55, PT, PT, RZ, R51, RZ, P0, !PT ;  /* 0x00000033ff377210 */ /* 0x001fe200007fe4ff */
[----:B------:R-:W-:Y:S06]  /*3c20*/  BRA.U UP0, `(.L_x_15) ;  /* 0xfffffff900407547 */ /* 0x000fec000b83ffff */
[----:B------:R-:W-:Y:S05]  /*3c30*/  BRA.U UP1, `(.L_x_16) ;  /* 0xfffffff901147547 */ /* 0x000fea000b83ffff */
[----:B------:R-:W-:Y:S05]  /*3c40*/  EXIT ;  /* 0x000000000000794d */ /* 0x000fea0003800000 */
.L_x_17:
[----:B------:R-:W-:-:S00]  /*3c50*/  BRA `(.L_x_17) ;  /* 0xfffffffc00fc7947 */ /* 0x000fc0000383ffff */
[----:B------:R-:W-:-:S00]  /*3c60*/  NOP ;  /* 0x0000000000007918 */ /* 0x000fc00000000000 */
        /* <DEDUP_REMOVED lines=9> */
.L_x_18:


//--------------------- .nv.shared.my_kernel_kernel0 --------------------------
	.section	.nv.shared.my_kernel_kernel0,"aw",@nobits
	.sectionflags	@""
	.align	4
.nv.shared.my_kernel_kernel0:
	.zero		10272


//--------------------- .nv.shared.reserved.0     --------------------------
	.section	.nv.shared.reserved.0,"aw",@nobits
	.weak		__nv_reservedSMEM_offset_0_alias
	.size		__nv_reservedSMEM_offset_0_alias, 0, 64
	.other		__nv_reservedSMEM_offset_0_alias,@"STO_CUDA_RESERVED_SHARED STV_DEFAULT"
__nv_reservedSMEM_offset_0_alias:
	.zero		0
	.zero		64


//--------------------- .nv.constant0.my_kernel_kernel0 --------------------------
	.section	.nv.constant0.my_kernel_kernel0,"a",@progbits
	.sectionflags	@""
	.align	4
.nv.constant0.my_kernel_kernel0:
	.zero		928


//--------------------- SYMBOLS --------------------------

	.type		.nv.reservedSmem.offset0,@object
	.size		.nv.reservedSmem.offset0,0x4
	.type		.nv.reservedSmem.cap,@object
	.size		.nv.reservedSmem.cap,0x4
